//
// Generated by NVIDIA NVVM Compiler
//
// Compiler Build ID: CL-36424714
// Cuda compilation tools, release 13.0, V13.0.88
// Based on NVVM 20.0.0
//

.version 9.0
.target sm_100
.address_size 64

	// .globl	_Z12update_gbestP8ParticlePdS1_
.func  (.param .b64 func_retval0) __internal_accurate_pow
(
	.param .b64 __internal_accurate_pow_param_0
)
;
.global .align 4 .b8 precalc_xorwow_matrix[102400];
.global .align 4 .b8 precalc_xorwow_offset_matrix[102400];
.global .align 4 .b8 mrg32k3aM1[2304];
.global .align 4 .b8 mrg32k3aM2[2304];
.global .align 4 .b8 mrg32k3aM1SubSeq[2016];
.global .align 4 .b8 mrg32k3aM2SubSeq[2016];
.global .align 4 .b8 mrg32k3aM1Seq[2304];
.global .align 4 .b8 mrg32k3aM2Seq[2304];
.const .align 8 .b8 __cr_lgamma_table[72];

.visible .entry _Z12update_gbestP8ParticlePdS1_(
	.param .u64 .ptr .align 1 _Z12update_gbestP8ParticlePdS1__param_0,
	.param .u64 .ptr .align 1 _Z12update_gbestP8ParticlePdS1__param_1,
	.param .u64 .ptr .align 1 _Z12update_gbestP8ParticlePdS1__param_2
)
{
	.reg .pred 	%p<4>;
	.reg .b32 	%r<5>;
	.reg .b64 	%rd<14>;
	.reg .b64 	%fd<6>;

	ld.param.u64 	%rd4, [_Z12update_gbestP8ParticlePdS1__param_0];
	ld.param.u64 	%rd3, [_Z12update_gbestP8ParticlePdS1__param_1];
	ld.param.u64 	%rd5, [_Z12update_gbestP8ParticlePdS1__param_2];
	cvta.to.global.u64 	%rd1, %rd5;
	cvta.to.global.u64 	%rd6, %rd4;
	mov.u32 	%r1, %tid.x;
	mov.u32 	%r2, %ctaid.x;
	mov.u32 	%r3, %ntid.x;
	mad.lo.s32 	%r4, %r2, %r3, %r1;
	mul.wide.s32 	%rd7, %r4, 40;
	add.s64 	%rd8, %rd6, %rd7;
	add.s64 	%rd2, %rd8, 32;
	ld.global.f64 	%fd1, [%rd8+32];
	ld.global.f64 	%fd2, [%rd1];
	setp.geu.f64 	%p1, %fd1, %fd2;
	setp.neu.f64 	%p2, %fd2, 0dBFF0000000000000;
	and.pred  	%p3, %p1, %p2;
	@%p3 bra 	$L__BB0_2;
	cvta.to.global.u64 	%rd9, %rd3;
	ld.global.u64 	%rd10, [%rd2+-32];
	cvta.to.global.u64 	%rd11, %rd10;
	ld.global.f64 	%fd3, [%rd11];
	st.global.f64 	[%rd9], %fd3;
	ld.global.u64 	%rd12, [%rd2+-32];
	cvta.to.global.u64 	%rd13, %rd12;
	ld.global.f64 	%fd4, [%rd13+8];
	st.global.f64 	[%rd9+8], %fd4;
	ld.global.f64 	%fd5, [%rd2];
	st.global.f64 	[%rd1], %fd5;
$L__BB0_2:
	ret;

}
	// .globl	_Z24update_position_velocityP8ParticlePdS1_S1_
.visible .entry _Z24update_position_velocityP8ParticlePdS1_S1_(
	.param .u64 .ptr .align 1 _Z24update_position_velocityP8ParticlePdS1_S1__param_0,
	.param .u64 .ptr .align 1 _Z24update_position_velocityP8ParticlePdS1_S1__param_1,
	.param .u64 .ptr .align 1 _Z24update_position_velocityP8ParticlePdS1_S1__param_2,
	.param .u64 .ptr .align 1 _Z24update_position_velocityP8ParticlePdS1_S1__param_3
)
{
	.reg .pred 	%p<5>;
	.reg .b32 	%r<5>;
	.reg .b64 	%rd<47>;
	.reg .b64 	%fd<46>;

	ld.param.u64 	%rd13, [_Z24update_position_velocityP8ParticlePdS1_S1__param_0];
	ld.param.u64 	%rd14, [_Z24update_position_velocityP8ParticlePdS1_S1__param_1];
	ld.param.u64 	%rd15, [_Z24update_position_velocityP8ParticlePdS1_S1__param_2];
	ld.param.u64 	%rd16, [_Z24update_position_velocityP8ParticlePdS1_S1__param_3];
	cvta.to.global.u64 	%rd1, %rd15;
	cvta.to.global.u64 	%rd17, %rd16;
	cvta.to.global.u64 	%rd2, %rd14;
	cvta.to.global.u64 	%rd18, %rd13;
	mov.u32 	%r1, %tid.x;
	mov.u32 	%r2, %ctaid.x;
	mov.u32 	%r3, %ntid.x;
	mad.lo.s32 	%r4, %r2, %r3, %r1;
	mul.wide.s32 	%rd19, %r4, 40;
	add.s64 	%rd3, %rd18, %rd19;
	mul.wide.s32 	%rd20, %r4, 8;
	add.s64 	%rd4, %rd17, %rd20;
	ld.global.u64 	%rd21, [%rd3];
	cvta.to.global.u64 	%rd22, %rd21;
	ld.global.f64 	%fd15, [%rd22];
	ld.global.u64 	%rd23, [%rd3+8];
	cvta.to.global.u64 	%rd24, %rd23;
	ld.global.f64 	%fd16, [%rd24];
	add.f64 	%fd17, %fd15, %fd16;
	st.global.f64 	[%rd22], %fd17;
	ld.global.u64 	%rd45, [%rd3];
	cvta.to.global.u64 	%rd6, %rd45;
	ld.global.f64 	%fd43, [%rd6];
	ld.global.f64 	%fd2, [%rd2+8];
	setp.leu.f64 	%p1, %fd43, %fd2;
	@%p1 bra 	$L__BB1_2;
	st.global.f64 	[%rd6], %fd2;
	ld.global.u64 	%rd45, [%rd3];
	cvta.to.global.u64 	%rd25, %rd45;
	ld.global.f64 	%fd43, [%rd25];
$L__BB1_2:
	ld.global.f64 	%fd5, [%rd2];
	setp.geu.f64 	%p2, %fd43, %fd5;
	@%p2 bra 	$L__BB1_4;
	cvta.to.global.u64 	%rd26, %rd45;
	st.global.f64 	[%rd26], %fd5;
	ld.global.u64 	%rd27, [%rd3];
	cvta.to.global.u64 	%rd28, %rd27;
	ld.global.f64 	%fd43, [%rd28];
$L__BB1_4:
	ld.global.f64 	%fd18, [%rd4];
	ld.global.u64 	%rd29, [%rd3+16];
	cvta.to.global.u64 	%rd30, %rd29;
	ld.global.f64 	%fd19, [%rd30];
	sub.f64 	%fd20, %fd19, %fd43;
	add.f64 	%fd21, %fd18, %fd18;
	ld.global.f64 	%fd22, [%rd1];
	sub.f64 	%fd23, %fd22, %fd43;
	ld.global.u64 	%rd31, [%rd3+8];
	cvta.to.global.u64 	%rd32, %rd31;
	ld.global.f64 	%fd24, [%rd32];
	mul.f64 	%fd25, %fd24, 0d3FECCCCCCCCCCCCD;
	fma.rn.f64 	%fd26, %fd18, %fd20, %fd25;
	fma.rn.f64 	%fd27, %fd21, %fd23, %fd26;
	st.global.f64 	[%rd32], %fd27;
	ld.global.u64 	%rd33, [%rd3];
	cvta.to.global.u64 	%rd34, %rd33;
	ld.global.f64 	%fd28, [%rd34+8];
	ld.global.u64 	%rd35, [%rd3+8];
	cvta.to.global.u64 	%rd36, %rd35;
	ld.global.f64 	%fd29, [%rd36+8];
	add.f64 	%fd30, %fd28, %fd29;
	st.global.f64 	[%rd34+8], %fd30;
	ld.global.u64 	%rd46, [%rd3];
	cvta.to.global.u64 	%rd10, %rd46;
	ld.global.f64 	%fd45, [%rd10+8];
	ld.global.f64 	%fd9, [%rd2+24];
	setp.leu.f64 	%p3, %fd45, %fd9;
	@%p3 bra 	$L__BB1_6;
	st.global.f64 	[%rd10+8], %fd9;
	ld.global.u64 	%rd46, [%rd3];
	cvta.to.global.u64 	%rd37, %rd46;
	ld.global.f64 	%fd45, [%rd37+8];
$L__BB1_6:
	ld.global.f64 	%fd12, [%rd2+16];
	setp.geu.f64 	%p4, %fd45, %fd12;
	@%p4 bra 	$L__BB1_8;
	cvta.to.global.u64 	%rd38, %rd46;
	st.global.f64 	[%rd38+8], %fd12;
	ld.global.u64 	%rd39, [%rd3];
	cvta.to.global.u64 	%rd40, %rd39;
	ld.global.f64 	%fd45, [%rd40+8];
$L__BB1_8:
	ld.global.f64 	%fd31, [%rd4];
	ld.global.f64 	%fd32, [%rd4+8];
	ld.global.u64 	%rd41, [%rd3+16];
	cvta.to.global.u64 	%rd42, %rd41;
	ld.global.f64 	%fd33, [%rd42+8];
	sub.f64 	%fd34, %fd33, %fd45;
	add.f64 	%fd35, %fd32, %fd32;
	ld.global.f64 	%fd36, [%rd1+8];
	sub.f64 	%fd37, %fd36, %fd45;
	ld.global.u64 	%rd43, [%rd3+8];
	cvta.to.global.u64 	%rd44, %rd43;
	ld.global.f64 	%fd38, [%rd44+8];
	mul.f64 	%fd39, %fd38, 0d3FECCCCCCCCCCCCD;
	fma.rn.f64 	%fd40, %fd31, %fd34, %fd39;
	fma.rn.f64 	%fd41, %fd35, %fd37, %fd40;
	st.global.f64 	[%rd44+8], %fd41;
	ret;

}
	// .globl	_Z17calculate_fitnessP8Particle
.visible .entry _Z17calculate_fitnessP8Particle(
	.param .u64 .ptr .align 1 _Z17calculate_fitnessP8Particle_param_0
)
{
	.reg .pred 	%p<33>;
	.reg .b32 	%r<40>;
	.reg .b64 	%rd<6>;
	.reg .b64 	%fd<53>;

	ld.param.u64 	%rd3, [_Z17calculate_fitnessP8Particle_param_0];
	cvta.to.global.u64 	%rd4, %rd3;
	mov.u32 	%r8, %tid.x;
	mov.u32 	%r9, %ctaid.x;
	mov.u32 	%r10, %ntid.x;
	mad.lo.s32 	%r11, %r9, %r10, %r8;
	mul.wide.s32 	%rd5, %r11, 40;
	add.s64 	%rd1, %rd4, %rd5;
	ld.global.u64 	%rd2, [%rd1];
	mov.f64 	%fd21, 0d4000000000000000;
	{
	.reg .b32 %temp; 
	mov.b64 	{%temp, %r1}, %fd21;
	}
	and.b32  	%r2, %r1, 2146435072;
	setp.eq.s32 	%p2, %r2, 1062207488;
	setp.lt.s32 	%p4, %r1, 0;
	selp.b32 	%r3, 0, 2146435072, %p4;
	and.b32  	%r12, %r1, 2147483647;
	setp.ne.s32 	%p5, %r12, 1071644672;
	and.pred  	%p1, %p2, %p5;
	or.b32  	%r4, %r3, -2147483648;
	ld.f64 	%fd1, [%rd2];
	{
	.reg .b32 %temp; 
	mov.b64 	{%temp, %r5}, %fd1;
	}
	abs.f64 	%fd2, %fd1;
	{ // callseq 0, 0
	.param .b64 param0;
	st.param.f64 	[param0], %fd2;
	.param .b64 retval0;
	call.uni (retval0), 
	__internal_accurate_pow, 
	(
	param0
	);
	ld.param.f64 	%fd22, [retval0];
	} // callseq 0
	setp.lt.s32 	%p6, %r5, 0;
	neg.f64 	%fd24, %fd22;
	selp.f64 	%fd25, %fd24, %fd22, %p2;
	selp.f64 	%fd26, %fd25, %fd22, %p6;
	setp.eq.f64 	%p7, %fd1, 0d0000000000000000;
	selp.b32 	%r13, %r5, 0, %p2;
	or.b32  	%r14, %r13, 2146435072;
	selp.b32 	%r15, %r14, %r13, %p4;
	mov.b32 	%r16, 0;
	mov.b64 	%fd27, {%r16, %r15};
	selp.f64 	%fd50, %fd27, %fd26, %p7;
	add.f64 	%fd28, %fd1, 0d4000000000000000;
	{
	.reg .b32 %temp; 
	mov.b64 	{%temp, %r17}, %fd28;
	}
	and.b32  	%r18, %r17, 2146435072;
	setp.ne.s32 	%p8, %r18, 2146435072;
	@%p8 bra 	$L__BB2_5;
	setp.num.f64 	%p9, %fd1, %fd1;
	@%p9 bra 	$L__BB2_3;
	mov.f64 	%fd29, 0d4000000000000000;
	add.rn.f64 	%fd50, %fd1, %fd29;
	bra.uni 	$L__BB2_5;
$L__BB2_3:
	setp.neu.f64 	%p10, %fd2, 0d7FF0000000000000;
	@%p10 bra 	$L__BB2_5;
	setp.lt.s32 	%p11, %r5, 0;
	selp.b32 	%r19, %r4, %r3, %p1;
	selp.b32 	%r20, %r19, %r3, %p11;
	mov.b32 	%r21, 0;
	mov.b64 	%fd50, {%r21, %r20};
$L__BB2_5:
	setp.lt.s32 	%p12, %r1, 0;
	setp.eq.s32 	%p13, %r2, 1062207488;
	setp.eq.f64 	%p15, %fd1, 0d3FF0000000000000;
	add.f64 	%fd30, %fd50, 0d0000000000000000;
	selp.f64 	%fd7, 0d3FF0000000000000, %fd30, %p15;
	ld.f64 	%fd8, [%rd2+8];
	{
	.reg .b32 %temp; 
	mov.b64 	{%temp, %r6}, %fd8;
	}
	abs.f64 	%fd9, %fd8;
	{ // callseq 1, 0
	.param .b64 param0;
	st.param.f64 	[param0], %fd9;
	.param .b64 retval0;
	call.uni (retval0), 
	__internal_accurate_pow, 
	(
	param0
	);
	ld.param.f64 	%fd31, [retval0];
	} // callseq 1
	setp.lt.s32 	%p16, %r6, 0;
	neg.f64 	%fd33, %fd31;
	selp.f64 	%fd34, %fd33, %fd31, %p13;
	selp.f64 	%fd35, %fd34, %fd31, %p16;
	setp.eq.f64 	%p17, %fd8, 0d0000000000000000;
	selp.b32 	%r22, %r6, 0, %p13;
	or.b32  	%r23, %r22, 2146435072;
	selp.b32 	%r24, %r23, %r22, %p12;
	mov.b32 	%r25, 0;
	mov.b64 	%fd36, {%r25, %r24};
	selp.f64 	%fd51, %fd36, %fd35, %p17;
	add.f64 	%fd37, %fd8, 0d4000000000000000;
	{
	.reg .b32 %temp; 
	mov.b64 	{%temp, %r26}, %fd37;
	}
	and.b32  	%r27, %r26, 2146435072;
	setp.ne.s32 	%p18, %r27, 2146435072;
	@%p18 bra 	$L__BB2_10;
	setp.nan.f64 	%p19, %fd8, %fd8;
	@%p19 bra 	$L__BB2_9;
	setp.neu.f64 	%p20, %fd9, 0d7FF0000000000000;
	@%p20 bra 	$L__BB2_10;
	setp.lt.s32 	%p21, %r6, 0;
	selp.b32 	%r28, %r4, %r3, %p1;
	selp.b32 	%r29, %r28, %r3, %p21;
	mov.b32 	%r30, 0;
	mov.b64 	%fd51, {%r30, %r29};
	bra.uni 	$L__BB2_10;
$L__BB2_9:
	mov.f64 	%fd38, 0d4000000000000000;
	add.rn.f64 	%fd51, %fd8, %fd38;
$L__BB2_10:
	setp.lt.s32 	%p22, %r1, 0;
	setp.eq.s32 	%p23, %r2, 1062207488;
	setp.eq.f64 	%p25, %fd8, 0d3FF0000000000000;
	selp.f64 	%fd39, 0d3FF0000000000000, %fd51, %p25;
	add.f64 	%fd14, %fd7, %fd39;
	ld.f64 	%fd15, [%rd2+16];
	{
	.reg .b32 %temp; 
	mov.b64 	{%temp, %r7}, %fd15;
	}
	abs.f64 	%fd16, %fd15;
	{ // callseq 2, 0
	.param .b64 param0;
	st.param.f64 	[param0], %fd16;
	.param .b64 retval0;
	call.uni (retval0), 
	__internal_accurate_pow, 
	(
	param0
	);
	ld.param.f64 	%fd40, [retval0];
	} // callseq 2
	setp.lt.s32 	%p26, %r7, 0;
	neg.f64 	%fd42, %fd40;
	selp.f64 	%fd43, %fd42, %fd40, %p23;
	selp.f64 	%fd44, %fd43, %fd40, %p26;
	setp.eq.f64 	%p27, %fd15, 0d0000000000000000;
	selp.b32 	%r31, %r7, 0, %p23;
	or.b32  	%r32, %r31, 2146435072;
	selp.b32 	%r33, %r32, %r31, %p22;
	mov.b32 	%r34, 0;
	mov.b64 	%fd45, {%r34, %r33};
	selp.f64 	%fd52, %fd45, %fd44, %p27;
	add.f64 	%fd46, %fd15, 0d4000000000000000;
	{
	.reg .b32 %temp; 
	mov.b64 	{%temp, %r35}, %fd46;
	}
	and.b32  	%r36, %r35, 2146435072;
	setp.ne.s32 	%p28, %r36, 2146435072;
	@%p28 bra 	$L__BB2_15;
	setp.nan.f64 	%p29, %fd15, %fd15;
	@%p29 bra 	$L__BB2_14;
	setp.neu.f64 	%p30, %fd16, 0d7FF0000000000000;
	@%p30 bra 	$L__BB2_15;
	setp.lt.s32 	%p31, %r7, 0;
	selp.b32 	%r37, %r4, %r3, %p1;
	selp.b32 	%r38, %r37, %r3, %p31;
	mov.b32 	%r39, 0;
	mov.b64 	%fd52, {%r39, %r38};
	bra.uni 	$L__BB2_15;
$L__BB2_14:
	mov.f64 	%fd47, 0d4000000000000000;
	add.rn.f64 	%fd52, %fd15, %fd47;
$L__BB2_15:
	setp.eq.f64 	%p32, %fd15, 0d3FF0000000000000;
	selp.f64 	%fd48, 0d3FF0000000000000, %fd52, %p32;
	add.f64 	%fd49, %fd14, %fd48;
	st.global.f64 	[%rd1+32], %fd49;
	ret;

}
	// .globl	_Z21evaluate_update_pbestP8Particle
.visible .entry _Z21evaluate_update_pbestP8Particle(
	.param .u64 .ptr .align 1 _Z21evaluate_update_pbestP8Particle_param_0
)
{
	.reg .pred 	%p<4>;
	.reg .b32 	%r<5>;
	.reg .b64 	%rd<7>;
	.reg .b64 	%fd<3>;

	ld.param.u64 	%rd2, [_Z21evaluate_update_pbestP8Particle_param_0];
	cvta.to.global.u64 	%rd3, %rd2;
	mov.u32 	%r1, %tid.x;
	mov.u32 	%r2, %ctaid.x;
	mov.u32 	%r3, %ntid.x;
	mad.lo.s32 	%r4, %r2, %r3, %r1;
	mul.wide.s32 	%rd4, %r4, 40;
	add.s64 	%rd5, %rd3, %rd4;
	add.s64 	%rd1, %rd5, 32;
	ld.global.f64 	%fd1, [%rd5+32];
	ld.global.f64 	%fd2, [%rd5+24];
	setp.geu.f64 	%p1, %fd1, %fd2;
	setp.neu.f64 	%p2, %fd1, 0dBFF0000000000000;
	and.pred  	%p3, %p1, %p2;
	@%p3 bra 	$L__BB3_2;
	ld.global.u64 	%rd6, [%rd1+-32];
	st.global.u64 	[%rd1+-16], %rd6;
	st.global.f64 	[%rd1+-8], %fd1;
$L__BB3_2:
	ret;

}
	// .globl	_Z13init_particleP8ParticlePdS1_
.visible .entry _Z13init_particleP8ParticlePdS1_(
	.param .u64 .ptr .align 1 _Z13init_particleP8ParticlePdS1__param_0,
	.param .u64 .ptr .align 1 _Z13init_particleP8ParticlePdS1__param_1,
	.param .u64 .ptr .align 1 _Z13init_particleP8ParticlePdS1__param_2
)
{
	.reg .b32 	%r<5>;
	.reg .b64 	%rd<19>;
	.reg .b64 	%fd<5>;

	ld.param.u64 	%rd1, [_Z13init_particleP8ParticlePdS1__param_0];
	ld.param.u64 	%rd2, [_Z13init_particleP8ParticlePdS1__param_1];
	ld.param.u64 	%rd3, [_Z13init_particleP8ParticlePdS1__param_2];
	cvta.to.global.u64 	%rd4, %rd1;
	mov.u32 	%r1, %tid.x;
	mov.u32 	%r2, %ctaid.x;
	mov.u32 	%r3, %ntid.x;
	mad.lo.s32 	%r4, %r2, %r3, %r1;
	mul.wide.s32 	%rd5, %r4, 40;
	add.s64 	%rd6, %rd4, %rd5;
	cvta.to.global.u64 	%rd7, %rd2;
	cvta.to.global.u64 	%rd8, %rd3;
	ld.global.f64 	%fd1, [%rd7];
	ld.global.u64 	%rd9, [%rd6];
	cvta.to.global.u64 	%rd10, %rd9;
	st.global.f64 	[%rd10], %fd1;
	mul.wide.s32 	%rd11, %r4, 8;
	add.s64 	%rd12, %rd8, %rd11;
	ld.global.f64 	%fd2, [%rd12];
	ld.global.u64 	%rd13, [%rd6+8];
	cvta.to.global.u64 	%rd14, %rd13;
	st.global.f64 	[%rd14], %fd2;
	ld.global.f64 	%fd3, [%rd7+8];
	ld.global.u64 	%rd15, [%rd6];
	cvta.to.global.u64 	%rd16, %rd15;
	st.global.f64 	[%rd16+8], %fd3;
	ld.global.f64 	%fd4, [%rd12+8];
	ld.global.u64 	%rd17, [%rd6+8];
	cvta.to.global.u64 	%rd18, %rd17;
	st.global.f64 	[%rd18+8], %fd4;
	ret;

}
	// .globl	_Z15gpuGenerateRandPd
.visible .entry _Z15gpuGenerateRandPd(
	.param .u64 .ptr .align 1 _Z15gpuGenerateRandPd_param_0
)
{
	.local .align 8 .b8 	__local_depot5[48];
	.reg .b64 	%SP;
	.reg .b64 	%SPL;
	.reg .pred 	%p<63>;
	.reg .b32 	%r<1194>;
	.reg .b32 	%f<3>;
	.reg .b64 	%rd<27>;
	.reg .b64 	%fd<2>;

	mov.u64 	%SPL, __local_depot5;
	ld.param.u64 	%rd10, [_Z15gpuGenerateRandPd_param_0];
	add.u64 	%rd1, %SPL, 0;
	mov.u32 	%r539, %tid.x;
	mov.u32 	%r540, %ctaid.x;
	mov.u32 	%r541, %ntid.x;
	mad.lo.s32 	%r542, %r540, %r541, %r539;
	cvt.s64.s32 	%rd2, %r542;
	mov.b32 	%r930, 1478573778;
	mov.b32 	%r543, 716983765;
	st.local.v2.u32 	[%rd1], {%r543, %r930};
	mov.b32 	%r544, -123459836;
	mov.b32 	%r545, 1163863128;
	st.local.v2.u32 	[%rd1+8], {%r545, %r544};
	mov.b32 	%r926, 1360900310;
	mov.b32 	%r546, -589760388;
	st.local.v2.u32 	[%rd1+16], {%r546, %r926};
	setp.eq.s32 	%p1, %r542, 0;
	@%p1 bra 	$L__BB5_115;
	mov.b32 	%r913, 0;
	mov.b32 	%r930, 1478573778;
	mov.b32 	%r926, 1360900310;
	mov.u64 	%rd26, %rd2;
$L__BB5_2:
	mov.u64 	%rd3, %rd26;
	and.b64  	%rd4, %rd3, 3;
	setp.eq.s64 	%p2, %rd4, 0;
	@%p2 bra 	$L__BB5_114;
	mul.wide.u32 	%rd12, %r913, 3200;
	mov.u64 	%rd13, precalc_xorwow_offset_matrix;
	add.s64 	%rd5, %rd13, %rd12;
	mov.b32 	%r926, 0;
	mov.u32 	%r927, %r926;
	mov.u32 	%r928, %r926;
	mov.u32 	%r929, %r926;
	mov.u32 	%r930, %r926;
	mov.u32 	%r919, %r926;
$L__BB5_4:
	mul.wide.u32 	%rd14, %r919, 4;
	add.s64 	%rd15, %rd1, %rd14;
	ld.local.u32 	%r10, [%rd15+4];
	shl.b32 	%r11, %r919, 5;
	mov.b32 	%r925, 0;
$L__BB5_5:
	.pragma "nounroll";
	shr.u32 	%r552, %r10, %r925;
	and.b32  	%r553, %r552, 1;
	setp.eq.b32 	%p3, %r553, 1;
	not.pred 	%p4, %p3;
	add.s32 	%r554, %r11, %r925;
	mul.lo.s32 	%r555, %r554, 5;
	mul.wide.u32 	%rd16, %r555, 4;
	add.s64 	%rd6, %rd5, %rd16;
	@%p4 bra 	$L__BB5_7;
	ld.global.u32 	%r556, [%rd6];
	xor.b32  	%r930, %r930, %r556;
	ld.global.u32 	%r557, [%rd6+4];
	xor.b32  	%r929, %r929, %r557;
	ld.global.u32 	%r558, [%rd6+8];
	xor.b32  	%r928, %r928, %r558;
	ld.global.u32 	%r559, [%rd6+12];
	xor.b32  	%r927, %r927, %r559;
	ld.global.u32 	%r560, [%rd6+16];
	xor.b32  	%r926, %r926, %r560;
$L__BB5_7:
	and.b32  	%r562, %r552, 2;
	setp.eq.s32 	%p5, %r562, 0;
	@%p5 bra 	$L__BB5_9;
	ld.global.u32 	%r563, [%rd6+20];
	xor.b32  	%r930, %r930, %r563;
	ld.global.u32 	%r564, [%rd6+24];
	xor.b32  	%r929, %r929, %r564;
	ld.global.u32 	%r565, [%rd6+28];
	xor.b32  	%r928, %r928, %r565;
	ld.global.u32 	%r566, [%rd6+32];
	xor.b32  	%r927, %r927, %r566;
	ld.global.u32 	%r567, [%rd6+36];
	xor.b32  	%r926, %r926, %r567;
$L__BB5_9:
	and.b32  	%r569, %r552, 4;
	setp.eq.s32 	%p6, %r569, 0;
	@%p6 bra 	$L__BB5_11;
	ld.global.u32 	%r570, [%rd6+40];
	xor.b32  	%r930, %r930, %r570;
	ld.global.u32 	%r571, [%rd6+44];
	xor.b32  	%r929, %r929, %r571;
	ld.global.u32 	%r572, [%rd6+48];
	xor.b32  	%r928, %r928, %r572;
	ld.global.u32 	%r573, [%rd6+52];
	xor.b32  	%r927, %r927, %r573;
	ld.global.u32 	%r574, [%rd6+56];
	xor.b32  	%r926, %r926, %r574;
$L__BB5_11:
	and.b32  	%r576, %r552, 8;
	setp.eq.s32 	%p7, %r576, 0;
	@%p7 bra 	$L__BB5_13;
	ld.global.u32 	%r577, [%rd6+60];
	xor.b32  	%r930, %r930, %r577;
	ld.global.u32 	%r578, [%rd6+64];
	xor.b32  	%r929, %r929, %r578;
	ld.global.u32 	%r579, [%rd6+68];
	xor.b32  	%r928, %r928, %r579;
	ld.global.u32 	%r580, [%rd6+72];
	xor.b32  	%r927, %r927, %r580;
	ld.global.u32 	%r581, [%rd6+76];
	xor.b32  	%r926, %r926, %r581;
$L__BB5_13:
	and.b32  	%r583, %r552, 16;
	setp.eq.s32 	%p8, %r583, 0;
	@%p8 bra 	$L__BB5_15;
	ld.global.u32 	%r584, [%rd6+80];
	xor.b32  	%r930, %r930, %r584;
	ld.global.u32 	%r585, [%rd6+84];
	xor.b32  	%r929, %r929, %r585;
	ld.global.u32 	%r586, [%rd6+88];
	xor.b32  	%r928, %r928, %r586;
	ld.global.u32 	%r587, [%rd6+92];
	xor.b32  	%r927, %r927, %r587;
	ld.global.u32 	%r588, [%rd6+96];
	xor.b32  	%r926, %r926, %r588;
$L__BB5_15:
	and.b32  	%r590, %r552, 32;
	setp.eq.s32 	%p9, %r590, 0;
	@%p9 bra 	$L__BB5_17;
	ld.global.u32 	%r591, [%rd6+100];
	xor.b32  	%r930, %r930, %r591;
	ld.global.u32 	%r592, [%rd6+104];
	xor.b32  	%r929, %r929, %r592;
	ld.global.u32 	%r593, [%rd6+108];
	xor.b32  	%r928, %r928, %r593;
	ld.global.u32 	%r594, [%rd6+112];
	xor.b32  	%r927, %r927, %r594;
	ld.global.u32 	%r595, [%rd6+116];
	xor.b32  	%r926, %r926, %r595;
$L__BB5_17:
	and.b32  	%r597, %r552, 64;
	setp.eq.s32 	%p10, %r597, 0;
	@%p10 bra 	$L__BB5_19;
	ld.global.u32 	%r598, [%rd6+120];
	xor.b32  	%r930, %r930, %r598;
	ld.global.u32 	%r599, [%rd6+124];
	xor.b32  	%r929, %r929, %r599;
	ld.global.u32 	%r600, [%rd6+128];
	xor.b32  	%r928, %r928, %r600;
	ld.global.u32 	%r601, [%rd6+132];
	xor.b32  	%r927, %r927, %r601;
	ld.global.u32 	%r602, [%rd6+136];
	xor.b32  	%r926, %r926, %r602;
$L__BB5_19:
	and.b32  	%r604, %r552, 128;
	setp.eq.s32 	%p11, %r604, 0;
	@%p11 bra 	$L__BB5_21;
	ld.global.u32 	%r605, [%rd6+140];
	xor.b32  	%r930, %r930, %r605;
	ld.global.u32 	%r606, [%rd6+144];
	xor.b32  	%r929, %r929, %r606;
	ld.global.u32 	%r607, [%rd6+148];
	xor.b32  	%r928, %r928, %r607;
	ld.global.u32 	%r608, [%rd6+152];
	xor.b32  	%r927, %r927, %r608;
	ld.global.u32 	%r609, [%rd6+156];
	xor.b32  	%r926, %r926, %r609;
$L__BB5_21:
	and.b32  	%r611, %r552, 256;
	setp.eq.s32 	%p12, %r611, 0;
	@%p12 bra 	$L__BB5_23;
	ld.global.u32 	%r612, [%rd6+160];
	xor.b32  	%r930, %r930, %r612;
	ld.global.u32 	%r613, [%rd6+164];
	xor.b32  	%r929, %r929, %r613;
	ld.global.u32 	%r614, [%rd6+168];
	xor.b32  	%r928, %r928, %r614;
	ld.global.u32 	%r615, [%rd6+172];
	xor.b32  	%r927, %r927, %r615;
	ld.global.u32 	%r616, [%rd6+176];
	xor.b32  	%r926, %r926, %r616;
$L__BB5_23:
	and.b32  	%r618, %r552, 512;
	setp.eq.s32 	%p13, %r618, 0;
	@%p13 bra 	$L__BB5_25;
	ld.global.u32 	%r619, [%rd6+180];
	xor.b32  	%r930, %r930, %r619;
	ld.global.u32 	%r620, [%rd6+184];
	xor.b32  	%r929, %r929, %r620;
	ld.global.u32 	%r621, [%rd6+188];
	xor.b32  	%r928, %r928, %r621;
	ld.global.u32 	%r622, [%rd6+192];
	xor.b32  	%r927, %r927, %r622;
	ld.global.u32 	%r623, [%rd6+196];
	xor.b32  	%r926, %r926, %r623;
$L__BB5_25:
	and.b32  	%r625, %r552, 1024;
	setp.eq.s32 	%p14, %r625, 0;
	@%p14 bra 	$L__BB5_27;
	ld.global.u32 	%r626, [%rd6+200];
	xor.b32  	%r930, %r930, %r626;
	ld.global.u32 	%r627, [%rd6+204];
	xor.b32  	%r929, %r929, %r627;
	ld.global.u32 	%r628, [%rd6+208];
	xor.b32  	%r928, %r928, %r628;
	ld.global.u32 	%r629, [%rd6+212];
	xor.b32  	%r927, %r927, %r629;
	ld.global.u32 	%r630, [%rd6+216];
	xor.b32  	%r926, %r926, %r630;
$L__BB5_27:
	and.b32  	%r632, %r552, 2048;
	setp.eq.s32 	%p15, %r632, 0;
	@%p15 bra 	$L__BB5_29;
	ld.global.u32 	%r633, [%rd6+220];
	xor.b32  	%r930, %r930, %r633;
	ld.global.u32 	%r634, [%rd6+224];
	xor.b32  	%r929, %r929, %r634;
	ld.global.u32 	%r635, [%rd6+228];
	xor.b32  	%r928, %r928, %r635;
	ld.global.u32 	%r636, [%rd6+232];
	xor.b32  	%r927, %r927, %r636;
	ld.global.u32 	%r637, [%rd6+236];
	xor.b32  	%r926, %r926, %r637;
$L__BB5_29:
	and.b32  	%r639, %r552, 4096;
	setp.eq.s32 	%p16, %r639, 0;
	@%p16 bra 	$L__BB5_31;
	ld.global.u32 	%r640, [%rd6+240];
	xor.b32  	%r930, %r930, %r640;
	ld.global.u32 	%r641, [%rd6+244];
	xor.b32  	%r929, %r929, %r641;
	ld.global.u32 	%r642, [%rd6+248];
	xor.b32  	%r928, %r928, %r642;
	ld.global.u32 	%r643, [%rd6+252];
	xor.b32  	%r927, %r927, %r643;
	ld.global.u32 	%r644, [%rd6+256];
	xor.b32  	%r926, %r926, %r644;
$L__BB5_31:
	and.b32  	%r646, %r552, 8192;
	setp.eq.s32 	%p17, %r646, 0;
	@%p17 bra 	$L__BB5_33;
	ld.global.u32 	%r647, [%rd6+260];
	xor.b32  	%r930, %r930, %r647;
	ld.global.u32 	%r648, [%rd6+264];
	xor.b32  	%r929, %r929, %r648;
	ld.global.u32 	%r649, [%rd6+268];
	xor.b32  	%r928, %r928, %r649;
	ld.global.u32 	%r650, [%rd6+272];
	xor.b32  	%r927, %r927, %r650;
	ld.global.u32 	%r651, [%rd6+276];
	xor.b32  	%r926, %r926, %r651;
$L__BB5_33:
	and.b32  	%r653, %r552, 16384;
	setp.eq.s32 	%p18, %r653, 0;
	@%p18 bra 	$L__BB5_35;
	ld.global.u32 	%r654, [%rd6+280];
	xor.b32  	%r930, %r930, %r654;
	ld.global.u32 	%r655, [%rd6+284];
	xor.b32  	%r929, %r929, %r655;
	ld.global.u32 	%r656, [%rd6+288];
	xor.b32  	%r928, %r928, %r656;
	ld.global.u32 	%r657, [%rd6+292];
	xor.b32  	%r927, %r927, %r657;
	ld.global.u32 	%r658, [%rd6+296];
	xor.b32  	%r926, %r926, %r658;
$L__BB5_35:
	and.b32  	%r660, %r552, 32768;
	setp.eq.s32 	%p19, %r660, 0;
	@%p19 bra 	$L__BB5_37;
	ld.global.u32 	%r661, [%rd6+300];
	xor.b32  	%r930, %r930, %r661;
	ld.global.u32 	%r662, [%rd6+304];
	xor.b32  	%r929, %r929, %r662;
	ld.global.u32 	%r663, [%rd6+308];
	xor.b32  	%r928, %r928, %r663;
	ld.global.u32 	%r664, [%rd6+312];
	xor.b32  	%r927, %r927, %r664;
	ld.global.u32 	%r665, [%rd6+316];
	xor.b32  	%r926, %r926, %r665;
$L__BB5_37:
	add.s32 	%r925, %r925, 16;
	setp.ne.s32 	%p20, %r925, 32;
	@%p20 bra 	$L__BB5_5;
	mad.lo.s32 	%r666, %r919, -31, %r11;
	add.s32 	%r919, %r666, 1;
	setp.ne.s32 	%p21, %r919, 5;
	@%p21 bra 	$L__BB5_4;
	st.local.u32 	[%rd1+4], %r930;
	st.local.v2.u32 	[%rd1+8], {%r929, %r928};
	st.local.v2.u32 	[%rd1+16], {%r927, %r926};
	setp.eq.s64 	%p22, %rd4, 1;
	@%p22 bra 	$L__BB5_114;
	mov.b32 	%r926, 0;
	mov.u32 	%r1019, %r926;
	mov.u32 	%r1020, %r926;
	mov.u32 	%r1021, %r926;
	mov.u32 	%r930, %r926;
	mov.u32 	%r1011, %r926;
$L__BB5_41:
	mul.wide.u32 	%rd17, %r1011, 4;
	add.s64 	%rd18, %rd1, %rd17;
	ld.local.u32 	%r186, [%rd18+4];
	shl.b32 	%r187, %r1011, 5;
	mov.b32 	%r1017, 0;
$L__BB5_42:
	.pragma "nounroll";
	shr.u32 	%r669, %r186, %r1017;
	and.b32  	%r670, %r669, 1;
	setp.eq.b32 	%p23, %r670, 1;
	not.pred 	%p24, %p23;
	add.s32 	%r671, %r187, %r1017;
	mul.lo.s32 	%r672, %r671, 5;
	mul.wide.u32 	%rd19, %r672, 4;
	add.s64 	%rd7, %rd5, %rd19;
	@%p24 bra 	$L__BB5_44;
	ld.global.u32 	%r673, [%rd7];
	xor.b32  	%r930, %r930, %r673;
	ld.global.u32 	%r674, [%rd7+4];
	xor.b32  	%r1021, %r1021, %r674;
	ld.global.u32 	%r675, [%rd7+8];
	xor.b32  	%r1020, %r1020, %r675;
	ld.global.u32 	%r676, [%rd7+12];
	xor.b32  	%r1019, %r1019, %r676;
	ld.global.u32 	%r677, [%rd7+16];
	xor.b32  	%r926, %r926, %r677;
$L__BB5_44:
	and.b32  	%r679, %r669, 2;
	setp.eq.s32 	%p25, %r679, 0;
	@%p25 bra 	$L__BB5_46;
	ld.global.u32 	%r680, [%rd7+20];
	xor.b32  	%r930, %r930, %r680;
	ld.global.u32 	%r681, [%rd7+24];
	xor.b32  	%r1021, %r1021, %r681;
	ld.global.u32 	%r682, [%rd7+28];
	xor.b32  	%r1020, %r1020, %r682;
	ld.global.u32 	%r683, [%rd7+32];
	xor.b32  	%r1019, %r1019, %r683;
	ld.global.u32 	%r684, [%rd7+36];
	xor.b32  	%r926, %r926, %r684;
$L__BB5_46:
	and.b32  	%r686, %r669, 4;
	setp.eq.s32 	%p26, %r686, 0;
	@%p26 bra 	$L__BB5_48;
	ld.global.u32 	%r687, [%rd7+40];
	xor.b32  	%r930, %r930, %r687;
	ld.global.u32 	%r688, [%rd7+44];
	xor.b32  	%r1021, %r1021, %r688;
	ld.global.u32 	%r689, [%rd7+48];
	xor.b32  	%r1020, %r1020, %r689;
	ld.global.u32 	%r690, [%rd7+52];
	xor.b32  	%r1019, %r1019, %r690;
	ld.global.u32 	%r691, [%rd7+56];
	xor.b32  	%r926, %r926, %r691;
$L__BB5_48:
	and.b32  	%r693, %r669, 8;
	setp.eq.s32 	%p27, %r693, 0;
	@%p27 bra 	$L__BB5_50;
	ld.global.u32 	%r694, [%rd7+60];
	xor.b32  	%r930, %r930, %r694;
	ld.global.u32 	%r695, [%rd7+64];
	xor.b32  	%r1021, %r1021, %r695;
	ld.global.u32 	%r696, [%rd7+68];
	xor.b32  	%r1020, %r1020, %r696;
	ld.global.u32 	%r697, [%rd7+72];
	xor.b32  	%r1019, %r1019, %r697;
	ld.global.u32 	%r698, [%rd7+76];
	xor.b32  	%r926, %r926, %r698;
$L__BB5_50:
	and.b32  	%r700, %r669, 16;
	setp.eq.s32 	%p28, %r700, 0;
	@%p28 bra 	$L__BB5_52;
	ld.global.u32 	%r701, [%rd7+80];
	xor.b32  	%r930, %r930, %r701;
	ld.global.u32 	%r702, [%rd7+84];
	xor.b32  	%r1021, %r1021, %r702;
	ld.global.u32 	%r703, [%rd7+88];
	xor.b32  	%r1020, %r1020, %r703;
	ld.global.u32 	%r704, [%rd7+92];
	xor.b32  	%r1019, %r1019, %r704;
	ld.global.u32 	%r705, [%rd7+96];
	xor.b32  	%r926, %r926, %r705;
$L__BB5_52:
	and.b32  	%r707, %r669, 32;
	setp.eq.s32 	%p29, %r707, 0;
	@%p29 bra 	$L__BB5_54;
	ld.global.u32 	%r708, [%rd7+100];
	xor.b32  	%r930, %r930, %r708;
	ld.global.u32 	%r709, [%rd7+104];
	xor.b32  	%r1021, %r1021, %r709;
	ld.global.u32 	%r710, [%rd7+108];
	xor.b32  	%r1020, %r1020, %r710;
	ld.global.u32 	%r711, [%rd7+112];
	xor.b32  	%r1019, %r1019, %r711;
	ld.global.u32 	%r712, [%rd7+116];
	xor.b32  	%r926, %r926, %r712;
$L__BB5_54:
	and.b32  	%r714, %r669, 64;
	setp.eq.s32 	%p30, %r714, 0;
	@%p30 bra 	$L__BB5_56;
	ld.global.u32 	%r715, [%rd7+120];
	xor.b32  	%r930, %r930, %r715;
	ld.global.u32 	%r716, [%rd7+124];
	xor.b32  	%r1021, %r1021, %r716;
	ld.global.u32 	%r717, [%rd7+128];
	xor.b32  	%r1020, %r1020, %r717;
	ld.global.u32 	%r718, [%rd7+132];
	xor.b32  	%r1019, %r1019, %r718;
	ld.global.u32 	%r719, [%rd7+136];
	xor.b32  	%r926, %r926, %r719;
$L__BB5_56:
	and.b32  	%r721, %r669, 128;
	setp.eq.s32 	%p31, %r721, 0;
	@%p31 bra 	$L__BB5_58;
	ld.global.u32 	%r722, [%rd7+140];
	xor.b32  	%r930, %r930, %r722;
	ld.global.u32 	%r723, [%rd7+144];
	xor.b32  	%r1021, %r1021, %r723;
	ld.global.u32 	%r724, [%rd7+148];
	xor.b32  	%r1020, %r1020, %r724;
	ld.global.u32 	%r725, [%rd7+152];
	xor.b32  	%r1019, %r1019, %r725;
	ld.global.u32 	%r726, [%rd7+156];
	xor.b32  	%r926, %r926, %r726;
$L__BB5_58:
	and.b32  	%r728, %r669, 256;
	setp.eq.s32 	%p32, %r728, 0;
	@%p32 bra 	$L__BB5_60;
	ld.global.u32 	%r729, [%rd7+160];
	xor.b32  	%r930, %r930, %r729;
	ld.global.u32 	%r730, [%rd7+164];
	xor.b32  	%r1021, %r1021, %r730;
	ld.global.u32 	%r731, [%rd7+168];
	xor.b32  	%r1020, %r1020, %r731;
	ld.global.u32 	%r732, [%rd7+172];
	xor.b32  	%r1019, %r1019, %r732;
	ld.global.u32 	%r733, [%rd7+176];
	xor.b32  	%r926, %r926, %r733;
$L__BB5_60:
	and.b32  	%r735, %r669, 512;
	setp.eq.s32 	%p33, %r735, 0;
	@%p33 bra 	$L__BB5_62;
	ld.global.u32 	%r736, [%rd7+180];
	xor.b32  	%r930, %r930, %r736;
	ld.global.u32 	%r737, [%rd7+184];
	xor.b32  	%r1021, %r1021, %r737;
	ld.global.u32 	%r738, [%rd7+188];
	xor.b32  	%r1020, %r1020, %r738;
	ld.global.u32 	%r739, [%rd7+192];
	xor.b32  	%r1019, %r1019, %r739;
	ld.global.u32 	%r740, [%rd7+196];
	xor.b32  	%r926, %r926, %r740;
$L__BB5_62:
	and.b32  	%r742, %r669, 1024;
	setp.eq.s32 	%p34, %r742, 0;
	@%p34 bra 	$L__BB5_64;
	ld.global.u32 	%r743, [%rd7+200];
	xor.b32  	%r930, %r930, %r743;
	ld.global.u32 	%r744, [%rd7+204];
	xor.b32  	%r1021, %r1021, %r744;
	ld.global.u32 	%r745, [%rd7+208];
	xor.b32  	%r1020, %r1020, %r745;
	ld.global.u32 	%r746, [%rd7+212];
	xor.b32  	%r1019, %r1019, %r746;
	ld.global.u32 	%r747, [%rd7+216];
	xor.b32  	%r926, %r926, %r747;
$L__BB5_64:
	and.b32  	%r749, %r669, 2048;
	setp.eq.s32 	%p35, %r749, 0;
	@%p35 bra 	$L__BB5_66;
	ld.global.u32 	%r750, [%rd7+220];
	xor.b32  	%r930, %r930, %r750;
	ld.global.u32 	%r751, [%rd7+224];
	xor.b32  	%r1021, %r1021, %r751;
	ld.global.u32 	%r752, [%rd7+228];
	xor.b32  	%r1020, %r1020, %r752;
	ld.global.u32 	%r753, [%rd7+232];
	xor.b32  	%r1019, %r1019, %r753;
	ld.global.u32 	%r754, [%rd7+236];
	xor.b32  	%r926, %r926, %r754;
$L__BB5_66:
	and.b32  	%r756, %r669, 4096;
	setp.eq.s32 	%p36, %r756, 0;
	@%p36 bra 	$L__BB5_68;
	ld.global.u32 	%r757, [%rd7+240];
	xor.b32  	%r930, %r930, %r757;
	ld.global.u32 	%r758, [%rd7+244];
	xor.b32  	%r1021, %r1021, %r758;
	ld.global.u32 	%r759, [%rd7+248];
	xor.b32  	%r1020, %r1020, %r759;
	ld.global.u32 	%r760, [%rd7+252];
	xor.b32  	%r1019, %r1019, %r760;
	ld.global.u32 	%r761, [%rd7+256];
	xor.b32  	%r926, %r926, %r761;
$L__BB5_68:
	and.b32  	%r763, %r669, 8192;
	setp.eq.s32 	%p37, %r763, 0;
	@%p37 bra 	$L__BB5_70;
	ld.global.u32 	%r764, [%rd7+260];
	xor.b32  	%r930, %r930, %r764;
	ld.global.u32 	%r765, [%rd7+264];
	xor.b32  	%r1021, %r1021, %r765;
	ld.global.u32 	%r766, [%rd7+268];
	xor.b32  	%r1020, %r1020, %r766;
	ld.global.u32 	%r767, [%rd7+272];
	xor.b32  	%r1019, %r1019, %r767;
	ld.global.u32 	%r768, [%rd7+276];
	xor.b32  	%r926, %r926, %r768;
$L__BB5_70:
	and.b32  	%r770, %r669, 16384;
	setp.eq.s32 	%p38, %r770, 0;
	@%p38 bra 	$L__BB5_72;
	ld.global.u32 	%r771, [%rd7+280];
	xor.b32  	%r930, %r930, %r771;
	ld.global.u32 	%r772, [%rd7+284];
	xor.b32  	%r1021, %r1021, %r772;
	ld.global.u32 	%r773, [%rd7+288];
	xor.b32  	%r1020, %r1020, %r773;
	ld.global.u32 	%r774, [%rd7+292];
	xor.b32  	%r1019, %r1019, %r774;
	ld.global.u32 	%r775, [%rd7+296];
	xor.b32  	%r926, %r926, %r775;
$L__BB5_72:
	and.b32  	%r777, %r669, 32768;
	setp.eq.s32 	%p39, %r777, 0;
	@%p39 bra 	$L__BB5_74;
	ld.global.u32 	%r778, [%rd7+300];
	xor.b32  	%r930, %r930, %r778;
	ld.global.u32 	%r779, [%rd7+304];
	xor.b32  	%r1021, %r1021, %r779;
	ld.global.u32 	%r780, [%rd7+308];
	xor.b32  	%r1020, %r1020, %r780;
	ld.global.u32 	%r781, [%rd7+312];
	xor.b32  	%r1019, %r1019, %r781;
	ld.global.u32 	%r782, [%rd7+316];
	xor.b32  	%r926, %r926, %r782;
$L__BB5_74:
	add.s32 	%r1017, %r1017, 16;
	setp.ne.s32 	%p40, %r1017, 32;
	@%p40 bra 	$L__BB5_42;
	mad.lo.s32 	%r783, %r1011, -31, %r187;
	add.s32 	%r1011, %r783, 1;
	setp.ne.s32 	%p41, %r1011, 5;
	@%p41 bra 	$L__BB5_41;
	st.local.u32 	[%rd1+4], %r930;
	st.local.v2.u32 	[%rd1+8], {%r1021, %r1020};
	st.local.v2.u32 	[%rd1+16], {%r1019, %r926};
	setp.ne.s64 	%p42, %rd4, 3;
	@%p42 bra 	$L__BB5_114;
	mov.b32 	%r926, 0;
	mov.u32 	%r1111, %r926;
	mov.u32 	%r1112, %r926;
	mov.u32 	%r1113, %r926;
	mov.u32 	%r930, %r926;
	mov.u32 	%r1103, %r926;
$L__BB5_78:
	mul.wide.u32 	%rd20, %r1103, 4;
	add.s64 	%rd21, %rd1, %rd20;
	ld.local.u32 	%r362, [%rd21+4];
	shl.b32 	%r363, %r1103, 5;
	mov.b32 	%r1109, 0;
$L__BB5_79:
	.pragma "nounroll";
	shr.u32 	%r786, %r362, %r1109;
	and.b32  	%r787, %r786, 1;
	setp.eq.b32 	%p43, %r787, 1;
	not.pred 	%p44, %p43;
	add.s32 	%r788, %r363, %r1109;
	mul.lo.s32 	%r789, %r788, 5;
	mul.wide.u32 	%rd22, %r789, 4;
	add.s64 	%rd8, %rd5, %rd22;
	@%p44 bra 	$L__BB5_81;
	ld.global.u32 	%r790, [%rd8];
	xor.b32  	%r930, %r930, %r790;
	ld.global.u32 	%r791, [%rd8+4];
	xor.b32  	%r1113, %r1113, %r791;
	ld.global.u32 	%r792, [%rd8+8];
	xor.b32  	%r1112, %r1112, %r792;
	ld.global.u32 	%r793, [%rd8+12];
	xor.b32  	%r1111, %r1111, %r793;
	ld.global.u32 	%r794, [%rd8+16];
	xor.b32  	%r926, %r926, %r794;
$L__BB5_81:
	and.b32  	%r796, %r786, 2;
	setp.eq.s32 	%p45, %r796, 0;
	@%p45 bra 	$L__BB5_83;
	ld.global.u32 	%r797, [%rd8+20];
	xor.b32  	%r930, %r930, %r797;
	ld.global.u32 	%r798, [%rd8+24];
	xor.b32  	%r1113, %r1113, %r798;
	ld.global.u32 	%r799, [%rd8+28];
	xor.b32  	%r1112, %r1112, %r799;
	ld.global.u32 	%r800, [%rd8+32];
	xor.b32  	%r1111, %r1111, %r800;
	ld.global.u32 	%r801, [%rd8+36];
	xor.b32  	%r926, %r926, %r801;
$L__BB5_83:
	and.b32  	%r803, %r786, 4;
	setp.eq.s32 	%p46, %r803, 0;
	@%p46 bra 	$L__BB5_85;
	ld.global.u32 	%r804, [%rd8+40];
	xor.b32  	%r930, %r930, %r804;
	ld.global.u32 	%r805, [%rd8+44];
	xor.b32  	%r1113, %r1113, %r805;
	ld.global.u32 	%r806, [%rd8+48];
	xor.b32  	%r1112, %r1112, %r806;
	ld.global.u32 	%r807, [%rd8+52];
	xor.b32  	%r1111, %r1111, %r807;
	ld.global.u32 	%r808, [%rd8+56];
	xor.b32  	%r926, %r926, %r808;
$L__BB5_85:
	and.b32  	%r810, %r786, 8;
	setp.eq.s32 	%p47, %r810, 0;
	@%p47 bra 	$L__BB5_87;
	ld.global.u32 	%r811, [%rd8+60];
	xor.b32  	%r930, %r930, %r811;
	ld.global.u32 	%r812, [%rd8+64];
	xor.b32  	%r1113, %r1113, %r812;
	ld.global.u32 	%r813, [%rd8+68];
	xor.b32  	%r1112, %r1112, %r813;
	ld.global.u32 	%r814, [%rd8+72];
	xor.b32  	%r1111, %r1111, %r814;
	ld.global.u32 	%r815, [%rd8+76];
	xor.b32  	%r926, %r926, %r815;
$L__BB5_87:
	and.b32  	%r817, %r786, 16;
	setp.eq.s32 	%p48, %r817, 0;
	@%p48 bra 	$L__BB5_89;
	ld.global.u32 	%r818, [%rd8+80];
	xor.b32  	%r930, %r930, %r818;
	ld.global.u32 	%r819, [%rd8+84];
	xor.b32  	%r1113, %r1113, %r819;
	ld.global.u32 	%r820, [%rd8+88];
	xor.b32  	%r1112, %r1112, %r820;
	ld.global.u32 	%r821, [%rd8+92];
	xor.b32  	%r1111, %r1111, %r821;
	ld.global.u32 	%r822, [%rd8+96];
	xor.b32  	%r926, %r926, %r822;
$L__BB5_89:
	and.b32  	%r824, %r786, 32;
	setp.eq.s32 	%p49, %r824, 0;
	@%p49 bra 	$L__BB5_91;
	ld.global.u32 	%r825, [%rd8+100];
	xor.b32  	%r930, %r930, %r825;
	ld.global.u32 	%r826, [%rd8+104];
	xor.b32  	%r1113, %r1113, %r826;
	ld.global.u32 	%r827, [%rd8+108];
	xor.b32  	%r1112, %r1112, %r827;
	ld.global.u32 	%r828, [%rd8+112];
	xor.b32  	%r1111, %r1111, %r828;
	ld.global.u32 	%r829, [%rd8+116];
	xor.b32  	%r926, %r926, %r829;
$L__BB5_91:
	and.b32  	%r831, %r786, 64;
	setp.eq.s32 	%p50, %r831, 0;
	@%p50 bra 	$L__BB5_93;
	ld.global.u32 	%r832, [%rd8+120];
	xor.b32  	%r930, %r930, %r832;
	ld.global.u32 	%r833, [%rd8+124];
	xor.b32  	%r1113, %r1113, %r833;
	ld.global.u32 	%r834, [%rd8+128];
	xor.b32  	%r1112, %r1112, %r834;
	ld.global.u32 	%r835, [%rd8+132];
	xor.b32  	%r1111, %r1111, %r835;
	ld.global.u32 	%r836, [%rd8+136];
	xor.b32  	%r926, %r926, %r836;
$L__BB5_93:
	and.b32  	%r838, %r786, 128;
	setp.eq.s32 	%p51, %r838, 0;
	@%p51 bra 	$L__BB5_95;
	ld.global.u32 	%r839, [%rd8+140];
	xor.b32  	%r930, %r930, %r839;
	ld.global.u32 	%r840, [%rd8+144];
	xor.b32  	%r1113, %r1113, %r840;
	ld.global.u32 	%r841, [%rd8+148];
	xor.b32  	%r1112, %r1112, %r841;
	ld.global.u32 	%r842, [%rd8+152];
	xor.b32  	%r1111, %r1111, %r842;
	ld.global.u32 	%r843, [%rd8+156];
	xor.b32  	%r926, %r926, %r843;
$L__BB5_95:
	and.b32  	%r845, %r786, 256;
	setp.eq.s32 	%p52, %r845, 0;
	@%p52 bra 	$L__BB5_97;
	ld.global.u32 	%r846, [%rd8+160];
	xor.b32  	%r930, %r930, %r846;
	ld.global.u32 	%r847, [%rd8+164];
	xor.b32  	%r1113, %r1113, %r847;
	ld.global.u32 	%r848, [%rd8+168];
	xor.b32  	%r1112, %r1112, %r848;
	ld.global.u32 	%r849, [%rd8+172];
	xor.b32  	%r1111, %r1111, %r849;
	ld.global.u32 	%r850, [%rd8+176];
	xor.b32  	%r926, %r926, %r850;
$L__BB5_97:
	and.b32  	%r852, %r786, 512;
	setp.eq.s32 	%p53, %r852, 0;
	@%p53 bra 	$L__BB5_99;
	ld.global.u32 	%r853, [%rd8+180];
	xor.b32  	%r930, %r930, %r853;
	ld.global.u32 	%r854, [%rd8+184];
	xor.b32  	%r1113, %r1113, %r854;
	ld.global.u32 	%r855, [%rd8+188];
	xor.b32  	%r1112, %r1112, %r855;
	ld.global.u32 	%r856, [%rd8+192];
	xor.b32  	%r1111, %r1111, %r856;
	ld.global.u32 	%r857, [%rd8+196];
	xor.b32  	%r926, %r926, %r857;
$L__BB5_99:
	and.b32  	%r859, %r786, 1024;
	setp.eq.s32 	%p54, %r859, 0;
	@%p54 bra 	$L__BB5_101;
	ld.global.u32 	%r860, [%rd8+200];
	xor.b32  	%r930, %r930, %r860;
	ld.global.u32 	%r861, [%rd8+204];
	xor.b32  	%r1113, %r1113, %r861;
	ld.global.u32 	%r862, [%rd8+208];
	xor.b32  	%r1112, %r1112, %r862;
	ld.global.u32 	%r863, [%rd8+212];
	xor.b32  	%r1111, %r1111, %r863;
	ld.global.u32 	%r864, [%rd8+216];
	xor.b32  	%r926, %r926, %r864;
$L__BB5_101:
	and.b32  	%r866, %r786, 2048;
	setp.eq.s32 	%p55, %r866, 0;
	@%p55 bra 	$L__BB5_103;
	ld.global.u32 	%r867, [%rd8+220];
	xor.b32  	%r930, %r930, %r867;
	ld.global.u32 	%r868, [%rd8+224];
	xor.b32  	%r1113, %r1113, %r868;
	ld.global.u32 	%r869, [%rd8+228];
	xor.b32  	%r1112, %r1112, %r869;
	ld.global.u32 	%r870, [%rd8+232];
	xor.b32  	%r1111, %r1111, %r870;
	ld.global.u32 	%r871, [%rd8+236];
	xor.b32  	%r926, %r926, %r871;
$L__BB5_103:
	and.b32  	%r873, %r786, 4096;
	setp.eq.s32 	%p56, %r873, 0;
	@%p56 bra 	$L__BB5_105;
	ld.global.u32 	%r874, [%rd8+240];
	xor.b32  	%r930, %r930, %r874;
	ld.global.u32 	%r875, [%rd8+244];
	xor.b32  	%r1113, %r1113, %r875;
	ld.global.u32 	%r876, [%rd8+248];
	xor.b32  	%r1112, %r1112, %r876;
	ld.global.u32 	%r877, [%rd8+252];
	xor.b32  	%r1111, %r1111, %r877;
	ld.global.u32 	%r878, [%rd8+256];
	xor.b32  	%r926, %r926, %r878;
$L__BB5_105:
	and.b32  	%r880, %r786, 8192;
	setp.eq.s32 	%p57, %r880, 0;
	@%p57 bra 	$L__BB5_107;
	ld.global.u32 	%r881, [%rd8+260];
	xor.b32  	%r930, %r930, %r881;
	ld.global.u32 	%r882, [%rd8+264];
	xor.b32  	%r1113, %r1113, %r882;
	ld.global.u32 	%r883, [%rd8+268];
	xor.b32  	%r1112, %r1112, %r883;
	ld.global.u32 	%r884, [%rd8+272];
	xor.b32  	%r1111, %r1111, %r884;
	ld.global.u32 	%r885, [%rd8+276];
	xor.b32  	%r926, %r926, %r885;
$L__BB5_107:
	and.b32  	%r887, %r786, 16384;
	setp.eq.s32 	%p58, %r887, 0;
	@%p58 bra 	$L__BB5_109;
	ld.global.u32 	%r888, [%rd8+280];
	xor.b32  	%r930, %r930, %r888;
	ld.global.u32 	%r889, [%rd8+284];
	xor.b32  	%r1113, %r1113, %r889;
	ld.global.u32 	%r890, [%rd8+288];
	xor.b32  	%r1112, %r1112, %r890;
	ld.global.u32 	%r891, [%rd8+292];
	xor.b32  	%r1111, %r1111, %r891;
	ld.global.u32 	%r892, [%rd8+296];
	xor.b32  	%r926, %r926, %r892;
$L__BB5_109:
	and.b32  	%r894, %r786, 32768;
	setp.eq.s32 	%p59, %r894, 0;
	@%p59 bra 	$L__BB5_111;
	ld.global.u32 	%r895, [%rd8+300];
	xor.b32  	%r930, %r930, %r895;
	ld.global.u32 	%r896, [%rd8+304];
	xor.b32  	%r1113, %r1113, %r896;
	ld.global.u32 	%r897, [%rd8+308];
	xor.b32  	%r1112, %r1112, %r897;
	ld.global.u32 	%r898, [%rd8+312];
	xor.b32  	%r1111, %r1111, %r898;
	ld.global.u32 	%r899, [%rd8+316];
	xor.b32  	%r926, %r926, %r899;
$L__BB5_111:
	add.s32 	%r1109, %r1109, 16;
	setp.ne.s32 	%p60, %r1109, 32;
	@%p60 bra 	$L__BB5_79;
	mad.lo.s32 	%r900, %r1103, -31, %r363;
	add.s32 	%r1103, %r900, 1;
	setp.ne.s32 	%p61, %r1103, 5;
	@%p61 bra 	$L__BB5_78;
	st.local.u32 	[%rd1+4], %r930;
	st.local.v2.u32 	[%rd1+8], {%r1113, %r1112};
	st.local.v2.u32 	[%rd1+16], {%r1111, %r926};
$L__BB5_114:
	shr.u64 	%rd26, %rd3, 2;
	add.s32 	%r913, %r913, 1;
	setp.gt.u64 	%p62, %rd3, 3;
	@%p62 bra 	$L__BB5_2;
$L__BB5_115:
	cvt.u32.u64 	%r901, %rd2;
	cvta.to.global.u64 	%rd23, %rd10;
	shr.u32 	%r902, %r930, 2;
	xor.b32  	%r903, %r902, %r930;
	shl.b32 	%r904, %r926, 4;
	shl.b32 	%r905, %r903, 1;
	xor.b32  	%r906, %r905, %r904;
	xor.b32  	%r907, %r906, %r903;
	xor.b32  	%r908, %r907, %r926;
	mad.lo.s32 	%r909, %r901, 362437, %r908;
	add.s32 	%r910, %r909, 717346202;
	cvt.rn.f32.u32 	%f1, %r910;
	fma.rn.f32 	%f2, %f1, 0f2F800000, 0f2F000000;
	cvt.f64.f32 	%fd1, %f2;
	shl.b64 	%rd24, %rd2, 3;
	add.s64 	%rd25, %rd23, %rd24;
	st.global.f64 	[%rd25], %fd1;
	ret;

}
.func  (.param .b64 func_retval0) __internal_accurate_pow(
	.param .b64 __internal_accurate_pow_param_0
)
{
	.reg .pred 	%p<8>;
	.reg .b32 	%r<49>;
	.reg .b32 	%f<3>;
	.reg .b64 	%fd<109>;

	ld.param.f64 	%fd10, [__internal_accurate_pow_param_0];
	{
	.reg .b32 %temp; 
	mov.b64 	{%temp, %r46}, %fd10;
	}
	{
	.reg .b32 %temp; 
	mov.b64 	{%r45, %temp}, %fd10;
	}
	shr.u32 	%r47, %r46, 20;
	setp.gt.u32 	%p1, %r46, 1048575;
	@%p1 bra 	$L__BB6_2;
	mul.f64 	%fd11, %fd10, 0d4350000000000000;
	{
	.reg .b32 %temp; 
	mov.b64 	{%temp, %r46}, %fd11;
	}
	{
	.reg .b32 %temp; 
	mov.b64 	{%r45, %temp}, %fd11;
	}
	shr.u32 	%r16, %r46, 20;
	add.s32 	%r47, %r16, -54;
$L__BB6_2:
	add.s32 	%r48, %r47, -1023;
	and.b32  	%r17, %r46, -2146435073;
	or.b32  	%r18, %r17, 1072693248;
	mov.b64 	%fd107, {%r45, %r18};
	setp.lt.u32 	%p2, %r18, 1073127583;
	@%p2 bra 	$L__BB6_4;
	{
	.reg .b32 %temp; 
	mov.b64 	{%r19, %temp}, %fd107;
	}
	{
	.reg .b32 %temp; 
	mov.b64 	{%temp, %r20}, %fd107;
	}
	add.s32 	%r21, %r20, -1048576;
	mov.b64 	%fd107, {%r19, %r21};
	add.s32 	%r48, %r47, -1022;
$L__BB6_4:
	add.f64 	%fd12, %fd107, 0dBFF0000000000000;
	add.f64 	%fd13, %fd107, 0d3FF0000000000000;
	rcp.approx.ftz.f64 	%fd14, %fd13;
	neg.f64 	%fd15, %fd13;
	fma.rn.f64 	%fd16, %fd15, %fd14, 0d3FF0000000000000;
	fma.rn.f64 	%fd17, %fd16, %fd16, %fd16;
	fma.rn.f64 	%fd18, %fd17, %fd14, %fd14;
	mul.f64 	%fd19, %fd12, %fd18;
	fma.rn.f64 	%fd20, %fd12, %fd18, %fd19;
	mul.f64 	%fd21, %fd20, %fd20;
	fma.rn.f64 	%fd22, %fd21, 0d3EB0F5FF7D2CAFE2, 0d3ED0F5D241AD3B5A;
	fma.rn.f64 	%fd23, %fd22, %fd21, 0d3EF3B20A75488A3F;
	fma.rn.f64 	%fd24, %fd23, %fd21, 0d3F1745CDE4FAECD5;
	fma.rn.f64 	%fd25, %fd24, %fd21, 0d3F3C71C7258A578B;
	fma.rn.f64 	%fd26, %fd25, %fd21, 0d3F6249249242B910;
	fma.rn.f64 	%fd27, %fd26, %fd21, 0d3F89999999999DFB;
	sub.f64 	%fd28, %fd12, %fd20;
	add.f64 	%fd29, %fd28, %fd28;
	neg.f64 	%fd30, %fd20;
	fma.rn.f64 	%fd31, %fd30, %fd12, %fd29;
	mul.f64 	%fd32, %fd18, %fd31;
	fma.rn.f64 	%fd33, %fd21, %fd27, 0d3FB5555555555555;
	mov.f64 	%fd34, 0d3FB5555555555555;
	sub.f64 	%fd35, %fd34, %fd33;
	fma.rn.f64 	%fd36, %fd21, %fd27, %fd35;
	add.f64 	%fd37, %fd36, 0dBC46A4CB00B9E7B0;
	add.f64 	%fd38, %fd33, %fd37;
	sub.f64 	%fd39, %fd33, %fd38;
	add.f64 	%fd40, %fd37, %fd39;
	mul.rn.f64 	%fd41, %fd20, %fd20;
	neg.f64 	%fd42, %fd41;
	fma.rn.f64 	%fd43, %fd20, %fd20, %fd42;
	{
	.reg .b32 %temp; 
	mov.b64 	{%r22, %temp}, %fd32;
	}
	{
	.reg .b32 %temp; 
	mov.b64 	{%temp, %r23}, %fd32;
	}
	add.s32 	%r24, %r23, 1048576;
	mov.b64 	%fd44, {%r22, %r24};
	fma.rn.f64 	%fd45, %fd20, %fd44, %fd43;
	mul.rn.f64 	%fd46, %fd41, %fd20;
	neg.f64 	%fd47, %fd46;
	fma.rn.f64 	%fd48, %fd41, %fd20, %fd47;
	fma.rn.f64 	%fd49, %fd41, %fd32, %fd48;
	fma.rn.f64 	%fd50, %fd45, %fd20, %fd49;
	mul.rn.f64 	%fd51, %fd38, %fd46;
	neg.f64 	%fd52, %fd51;
	fma.rn.f64 	%fd53, %fd38, %fd46, %fd52;
	fma.rn.f64 	%fd54, %fd38, %fd50, %fd53;
	fma.rn.f64 	%fd55, %fd40, %fd46, %fd54;
	add.f64 	%fd56, %fd51, %fd55;
	sub.f64 	%fd57, %fd51, %fd56;
	add.f64 	%fd58, %fd55, %fd57;
	add.f64 	%fd59, %fd20, %fd56;
	sub.f64 	%fd60, %fd20, %fd59;
	add.f64 	%fd61, %fd56, %fd60;
	add.f64 	%fd62, %fd58, %fd61;
	add.f64 	%fd63, %fd32, %fd62;
	add.f64 	%fd64, %fd59, %fd63;
	sub.f64 	%fd65, %fd59, %fd64;
	add.f64 	%fd66, %fd63, %fd65;
	xor.b32  	%r25, %r48, -2147483648;
	mov.b32 	%r26, 1127219200;
	mov.b64 	%fd67, {%r25, %r26};
	mov.b32 	%r27, -2147483648;
	mov.b64 	%fd68, {%r27, %r26};
	sub.f64 	%fd69, %fd67, %fd68;
	fma.rn.f64 	%fd70, %fd69, 0d3FE62E42FEFA39EF, %fd64;
	fma.rn.f64 	%fd71, %fd69, 0dBFE62E42FEFA39EF, %fd70;
	sub.f64 	%fd72, %fd71, %fd64;
	sub.f64 	%fd73, %fd66, %fd72;
	fma.rn.f64 	%fd74, %fd69, 0d3C7ABC9E3B39803F, %fd73;
	add.f64 	%fd75, %fd70, %fd74;
	sub.f64 	%fd76, %fd70, %fd75;
	add.f64 	%fd77, %fd74, %fd76;
	mov.f64 	%fd78, 0d4000000000000000;
	{
	.reg .b32 %temp; 
	mov.b64 	{%temp, %r28}, %fd78;
	}
	{
	.reg .b32 %temp; 
	mov.b64 	{%r29, %temp}, %fd78;
	}
	shl.b32 	%r30, %r28, 1;
	setp.gt.u32 	%p3, %r30, -33554433;
	and.b32  	%r31, %r28, -15728641;
	selp.b32 	%r32, %r31, %r28, %p3;
	mov.b64 	%fd79, {%r29, %r32};
	mul.rn.f64 	%fd80, %fd75, %fd79;
	neg.f64 	%fd81, %fd80;
	fma.rn.f64 	%fd82, %fd75, %fd79, %fd81;
	fma.rn.f64 	%fd83, %fd77, %fd79, %fd82;
	add.f64 	%fd4, %fd80, %fd83;
	sub.f64 	%fd84, %fd80, %fd4;
	add.f64 	%fd5, %fd83, %fd84;
	fma.rn.f64 	%fd85, %fd4, 0d3FF71547652B82FE, 0d4338000000000000;
	{
	.reg .b32 %temp; 
	mov.b64 	{%r13, %temp}, %fd85;
	}
	mov.f64 	%fd86, 0dC338000000000000;
	add.rn.f64 	%fd87, %fd85, %fd86;
	fma.rn.f64 	%fd88, %fd87, 0dBFE62E42FEFA39EF, %fd4;
	fma.rn.f64 	%fd89, %fd87, 0dBC7ABC9E3B39803F, %fd88;
	fma.rn.f64 	%fd90, %fd89, 0d3E5ADE1569CE2BDF, 0d3E928AF3FCA213EA;
	fma.rn.f64 	%fd91, %fd90, %fd89, 0d3EC71DEE62401315;
	fma.rn.f64 	%fd92, %fd91, %fd89, 0d3EFA01997C89EB71;
	fma.rn.f64 	%fd93, %fd92, %fd89, 0d3F2A01A014761F65;
	fma.rn.f64 	%fd94, %fd93, %fd89, 0d3F56C16C1852B7AF;
	fma.rn.f64 	%fd95, %fd94, %fd89, 0d3F81111111122322;
	fma.rn.f64 	%fd96, %fd95, %fd89, 0d3FA55555555502A1;
	fma.rn.f64 	%fd97, %fd96, %fd89, 0d3FC5555555555511;
	fma.rn.f64 	%fd98, %fd97, %fd89, 0d3FE000000000000B;
	fma.rn.f64 	%fd99, %fd98, %fd89, 0d3FF0000000000000;
	fma.rn.f64 	%fd100, %fd99, %fd89, 0d3FF0000000000000;
	{
	.reg .b32 %temp; 
	mov.b64 	{%r14, %temp}, %fd100;
	}
	{
	.reg .b32 %temp; 
	mov.b64 	{%temp, %r15}, %fd100;
	}
	shl.b32 	%r33, %r13, 20;
	add.s32 	%r34, %r33, %r15;
	mov.b64 	%fd108, {%r14, %r34};
	{
	.reg .b32 %temp; 
	mov.b64 	{%temp, %r35}, %fd4;
	}
	mov.b32 	%f2, %r35;
	abs.f32 	%f1, %f2;
	setp.lt.f32 	%p4, %f1, 0f4086232B;
	@%p4 bra 	$L__BB6_7;
	setp.lt.f64 	%p5, %fd4, 0d0000000000000000;
	add.f64 	%fd101, %fd4, 0d7FF0000000000000;
	selp.f64 	%fd108, 0d0000000000000000, %fd101, %p5;
	setp.geu.f32 	%p6, %f1, 0f40874800;
	@%p6 bra 	$L__BB6_7;
	shr.u32 	%r36, %r13, 31;
	add.s32 	%r37, %r13, %r36;
	shr.s32 	%r38, %r37, 1;
	shl.b32 	%r39, %r38, 20;
	add.s32 	%r40, %r15, %r39;
	mov.b64 	%fd102, {%r14, %r40};
	sub.s32 	%r41, %r13, %r38;
	shl.b32 	%r42, %r41, 20;
	add.s32 	%r43, %r42, 1072693248;
	mov.b32 	%r44, 0;
	mov.b64 	%fd103, {%r44, %r43};
	mul.f64 	%fd108, %fd103, %fd102;
$L__BB6_7:
	abs.f64 	%fd104, %fd108;
	setp.eq.f64 	%p7, %fd104, 0d7FF0000000000000;
	fma.rn.f64 	%fd105, %fd108, %fd5, %fd108;
	selp.f64 	%fd106, %fd108, %fd105, %p7;
	st.param.f64 	[func_retval0], %fd106;
	ret;

}


// ===== COMPILED SASS (sm_100) =====

	.target	sm_100

	.elftype	@"ET_EXEC"


//--------------------- .note.nv.tkinfo           --------------------------
	.section	.note.nv.tkinfo,"",@"SHT_NOTE"
	.sectionflags	@"SHF_NOTE_NV_TKINFO"
	.tkinfo
        /*0018*/ 	.word	0x00000002
        /*0030*/ 	.string	""
        /*0030*/ 	.string	"ptxas"
        /*0030*/ 	.string	"Cuda compilation tools, release 13.0, V13.0.88"
        /*0030*/ 	.string	"Build cuda_13.0.r13.0/compiler.36424714_0"
        /*0030*/ 	.string	"-arch sm_100 -m 64 "



//--------------------- .note.nv.cuinfo           --------------------------
	.section	.note.nv.cuinfo,"",@"SHT_NOTE"
	.sectionflags	@"SHF_NOTE_NV_CUINFO"
        /*0018*/ 	.short	0x0002
        /*001a*/ 	.short	0x0064
        /*001c*/ 	.short	0x0082
	.zero		2


//--------------------- .nv.info                  --------------------------
	.section	.nv.info,"",@"SHT_CUDA_INFO"
	.align	4


	//----- nvinfo : EIATTR_REGCOUNT
	.align		4
        /*0000*/ 	.byte	0x04, 0x2f
        /*0002*/ 	.short	(.L_10 - .L_9)
	.align		4
.L_9:
        /*0004*/ 	.word	index@(_Z12update_gbestP8ParticlePdS1_)
        /*0008*/ 	.word	0x00000010


	//----- nvinfo : EIATTR_FRAME_SIZE
	.align		4
.L_10:
        /*000c*/ 	.byte	0x04, 0x11
        /*000e*/ 	.short	(.L_12 - .L_11)
	.align		4
.L_11:
        /*0010*/ 	.word	index@(_Z12update_gbestP8ParticlePdS1_)
        /*0014*/ 	.word	0x00000000


	//----- nvinfo : EIATTR_REGCOUNT
	.align		4
.L_12:
        /*0018*/ 	.byte	0x04, 0x2f
        /*001a*/ 	.short	(.L_14 - .L_13)
	.align		4
.L_13:
        /*001c*/ 	.word	index@(_Z24update_position_velocityP8ParticlePdS1_S1_)
        /*0020*/ 	.word	0x0000001e


	//----- nvinfo : EIATTR_FRAME_SIZE
	.align		4
.L_14:
        /*0024*/ 	.byte	0x04, 0x11
        /*0026*/ 	.short	(.L_16 - .L_15)
	.align		4
.L_15:
        /*0028*/ 	.word	index@(_Z24update_position_velocityP8ParticlePdS1_S1_)
        /*002c*/ 	.word	0x00000000


	//----- nvinfo : EIATTR_REGCOUNT
	.align		4
.L_16:
        /*0030*/ 	.byte	0x04, 0x2f
        /*0032*/ 	.short	(.L_18 - .L_17)
	.align		4
.L_17:
        /*0034*/ 	.word	index@(_Z17calculate_fitnessP8Particle)
        /*0038*/ 	.word	0x0000001e


	//----- nvinfo : EIATTR_FRAME_SIZE
	.align		4
.L_18:
        /*003c*/ 	.byte	0x04, 0x11
        /*003e*/ 	.short	(.L_20 - .L_19)
	.align		4
.L_19:
        /*0040*/ 	.word	index@($_Z17calculate_fitnessP8Particle$__internal_accurate_pow)
        /*0044*/ 	.word	0x00000000


	//----- nvinfo : EIATTR_FRAME_SIZE
	.align		4
.L_20:
        /*0048*/ 	.byte	0x04, 0x11
        /*004a*/ 	.short	(.L_22 - .L_21)
	.align		4
.L_21:
        /*004c*/ 	.word	index@(_Z17calculate_fitnessP8Particle)
        /*0050*/ 	.word	0x00000000


	//----- nvinfo : EIATTR_REGCOUNT
	.align		4
.L_22:
        /*0054*/ 	.byte	0x04, 0x2f
        /*0056*/ 	.short	(.L_24 - .L_23)
	.align		4
.L_23:
        /*0058*/ 	.word	index@(_Z21evaluate_update_pbestP8Particle)
        /*005c*/ 	.word	0x0000000a


	//----- nvinfo : EIATTR_FRAME_SIZE
	.align		4
.L_24:
        /*0060*/ 	.byte	0x04, 0x11
        /*0062*/ 	.short	(.L_26 - .L_25)
	.align		4
.L_25:
        /*0064*/ 	.word	index@(_Z21evaluate_update_pbestP8Particle)
        /*0068*/ 	.word	0x00000000


	//----- nvinfo : EIATTR_REGCOUNT
	.align		4
.L_26:
        /*006c*/ 	.byte	0x04, 0x2f
        /*006e*/ 	.short	(.L_28 - .L_27)
	.align		4
.L_27:
        /*0070*/ 	.word	index@(_Z13init_particleP8ParticlePdS1_)
        /*0074*/ 	.word	0x0000001a


	//----- nvinfo : EIATTR_FRAME_SIZE
	.align		4
.L_28:
        /*0078*/ 	.byte	0x04, 0x11
        /*007a*/ 	.short	(.L_30 - .L_29)
	.align		4
.L_29:
        /*007c*/ 	.word	index@(_Z13init_particleP8ParticlePdS1_)
        /*0080*/ 	.word	0x00000000


	//----- nvinfo : EIATTR_REGCOUNT
	.align		4
.L_30:
        /*0084*/ 	.byte	0x04, 0x2f
        /*0086*/ 	.short	(.L_32 - .L_31)
	.align		4
.L_31:
        /*0088*/ 	.word	index@(_Z15gpuGenerateRandPd)
        /*008c*/ 	.word	0x00000020


	//----- nvinfo : EIATTR_FRAME_SIZE
	.align		4
.L_32:
        /*0090*/ 	.byte	0x04, 0x11
        /*0092*/ 	.short	(.L_34 - .L_33)
	.align		4
.L_33:
        /*0094*/ 	.word	index@(_Z15gpuGenerateRandPd)
        /*0098*/ 	.word	0x00000030


	//----- nvinfo : EIATTR_MIN_STACK_SIZE
	.align		4
.L_34:
        /*009c*/ 	.byte	0x04, 0x12
        /*009e*/ 	.short	(.L_36 - .L_35)
	.align		4
.L_35:
        /*00a0*/ 	.word	index@(_Z15gpuGenerateRandPd)
        /*00a4*/ 	.word	0x00000030


	//----- nvinfo : EIATTR_MIN_STACK_SIZE
	.align		4
.L_36:
        /*00a8*/ 	.byte	0x04, 0x12
        /*00aa*/ 	.short	(.L_38 - .L_37)
	.align		4
.L_37:
        /*00ac*/ 	.word	index@(_Z13init_particleP8ParticlePdS1_)
        /*00b0*/ 	.word	0x00000000


	//----- nvinfo : EIATTR_MIN_STACK_SIZE
	.align		4
.L_38:
        /*00b4*/ 	.byte	0x04, 0x12
        /*00b6*/ 	.short	(.L_40 - .L_39)
	.align		4
.L_39:
        /*00b8*/ 	.word	index@(_Z21evaluate_update_pbestP8Particle)
        /*00bc*/ 	.word	0x00000000


	//----- nvinfo : EIATTR_MIN_STACK_SIZE
	.align		4
.L_40:
        /*00c0*/ 	.byte	0x04, 0x12
        /*00c2*/ 	.short	(.L_42 - .L_41)
	.align		4
.L_41:
        /*00c4*/ 	.word	index@(_Z17calculate_fitnessP8Particle)
        /*00c8*/ 	.word	0x00000000


	//----- nvinfo : EIATTR_MIN_STACK_SIZE
	.align		4
.L_42:
        /*00cc*/ 	.byte	0x04, 0x12
        /*00ce*/ 	.short	(.L_44 - .L_43)
	.align		4
.L_43:
        /*00d0*/ 	.word	index@(_Z24update_position_velocityP8ParticlePdS1_S1_)
        /*00d4*/ 	.word	0x00000000


	//----- nvinfo : EIATTR_MIN_STACK_SIZE
	.align		4
.L_44:
        /*00d8*/ 	.byte	0x04, 0x12
        /*00da*/ 	.short	(.L_46 - .L_45)
	.align		4
.L_45:
        /*00dc*/ 	.word	index@(_Z12update_gbestP8ParticlePdS1_)
        /*00e0*/ 	.word	0x00000000
.L_46:


//--------------------- .nv.compat                --------------------------
	.section	.nv.compat,"",@"SHT_CUDA_COMPAT_INFO"
	.align	4
        /*0000*/ 	.byte	0x02, 0x09, 0x00, 0x00, 0x02, 0x02, 0x01, 0x00, 0x02, 0x05, 0x05, 0x00, 0x03, 0x07, 0x01, 0x01
        /*0010*/ 	.byte	0x02, 0x03, 0x00, 0x00, 0x02, 0x06, 0x01, 0x00, 0x04, 0x0b, 0x08, 0x00, 0x01, 0x00, 0x00, 0x00
        /*0020*/ 	.byte	0x00, 0x00, 0x00, 0x00


//--------------------- .nv.info._Z15gpuGenerateRandPd --------------------------
	.section	.nv.info._Z15gpuGenerateRandPd,"",@"SHT_CUDA_INFO"
	.sectionflags	@""
	.align	4


	//----- nvinfo : EIATTR_CUDA_API_VERSION
	.align		4
        /*0000*/ 	.byte	0x04, 0x37
        /*0002*/ 	.short	(.L_48 - .L_47)
.L_47:
        /*0004*/ 	.word	0x00000082


	//----- nvinfo : EIATTR_KPARAM_INFO
	.align		4
.L_48:
        /*0008*/ 	.byte	0x04, 0x17
        /*000a*/ 	.short	(.L_50 - .L_49)
.L_49:
        /*000c*/ 	.word	0x00000000
        /*0010*/ 	.short	0x0000
        /*0012*/ 	.short	0x0000
        /*0014*/ 	.byte	0x00, 0xf5, 0x21, 0x00


	//----- nvinfo : EIATTR_SPARSE_MMA_MASK
	.align		4
.L_50:
        /*0018*/ 	.byte	0x03, 0x50
        /*001a*/ 	.short	0x0000


	//----- nvinfo : EIATTR_MAXREG_COUNT
	.align		4
        /*001c*/ 	.byte	0x03, 0x1b
        /*001e*/ 	.short	0x00ff


	//----- nvinfo : EIATTR_MERCURY_ISA_VERSION
	.align		4
        /*0020*/ 	.byte	0x03, 0x5f
        /*0022*/ 	.short	0x0101


	//----- nvinfo : EIATTR_VRC_CTA_INIT_COUNT
	.align		4
        /*0024*/ 	.byte	0x02, 0x4a
	.zero		1
	.zero		1


	//----- nvinfo : EIATTR_EXIT_INSTR_OFFSETS
	.align		4
        /*0028*/ 	.byte	0x04, 0x1c
        /*002a*/ 	.short	(.L_52 - .L_51)


	//   ....[0]....
.L_51:
        /*002c*/ 	.word	0x00002780


	//----- nvinfo : EIATTR_CRS_STACK_SIZE
	.align		4
.L_52:
        /*0030*/ 	.byte	0x04, 0x1e
        /*0032*/ 	.short	(.L_54 - .L_53)
.L_53:
        /*0034*/ 	.word	0x00000000


	//----- nvinfo : EIATTR_CBANK_PARAM_SIZE
	.align		4
.L_54:
        /*0038*/ 	.byte	0x03, 0x19
        /*003a*/ 	.short	0x0008


	//----- nvinfo : EIATTR_PARAM_CBANK
	.align		4
        /*003c*/ 	.byte	0x04, 0x0a
        /*003e*/ 	.short	(.L_56 - .L_55)
	.align		4
.L_55:
        /*0040*/ 	.word	index@(.nv.constant0._Z15gpuGenerateRandPd)
        /*0044*/ 	.short	0x0380
        /*0046*/ 	.short	0x0008


	//----- nvinfo : EIATTR_SW_WAR
	.align		4
.L_56:
        /*0048*/ 	.byte	0x04, 0x36
        /*004a*/ 	.short	(.L_58 - .L_57)
.L_57:
        /*004c*/ 	.word	0x00000008
.L_58:


//--------------------- .nv.info._Z13init_particleP8ParticlePdS1_ --------------------------
	.section	.nv.info._Z13init_particleP8ParticlePdS1_,"",@"SHT_CUDA_INFO"
	.sectionflags	@""
	.align	4


	//----- nvinfo : EIATTR_CUDA_API_VERSION
	.align		4
        /*0000*/ 	.byte	0x04, 0x37
        /*0002*/ 	.short	(.L_60 - .L_59)
.L_59:
        /*0004*/ 	.word	0x00000082


	//----- nvinfo : EIATTR_KPARAM_INFO
	.align		4
.L_60:
        /*0008*/ 	.byte	0x04, 0x17
        /*000a*/ 	.short	(.L_62 - .L_61)
.L_61:
        /*000c*/ 	.word	0x00000000
        /*0010*/ 	.short	0x0002
        /*0012*/ 	.short	0x0010
        /*0014*/ 	.byte	0x00, 0xf5, 0x21, 0x00


	//----- nvinfo : EIATTR_KPARAM_INFO
	.align		4
.L_62:
        /*0018*/ 	.byte	0x04, 0x17
        /*001a*/ 	.short	(.L_64 - .L_63)
.L_63:
        /*001c*/ 	.word	0x00000000
        /*0020*/ 	.short	0x0001
        /*0022*/ 	.short	0x0008
        /*0024*/ 	.byte	0x00, 0xf5, 0x21, 0x00


	//----- nvinfo : EIATTR_KPARAM_INFO
	.align		4
.L_64:
        /*0028*/ 	.byte	0x04, 0x17
        /*002a*/ 	.short	(.L_66 - .L_65)
.L_65:
        /*002c*/ 	.word	0x00000000
        /*0030*/ 	.short	0x0000
        /*0032*/ 	.short	0x0000
        /*0034*/ 	.byte	0x00, 0xf5, 0x21, 0x00


	//----- nvinfo : EIATTR_SPARSE_MMA_MASK
	.align		4
.L_66:
        /*0038*/ 	.byte	0x03, 0x50
        /*003a*/ 	.short	0x0000


	//----- nvinfo : EIATTR_MAXREG_COUNT
	.align		4
        /*003c*/ 	.byte	0x03, 0x1b
        /*003e*/ 	.short	0x00ff


	//----- nvinfo : EIATTR_MERCURY_ISA_VERSION
	.align		4
        /*0040*/ 	.byte	0x03, 0x5f
        /*0042*/ 	.short	0x0101


	//----- nvinfo : EIATTR_VRC_CTA_INIT_COUNT
	.align		4
        /*0044*/ 	.byte	0x02, 0x4a
	.zero		1
	.zero		1


	//----- nvinfo : EIATTR_EXIT_INSTR_OFFSETS
	.align		4
        /*0048*/ 	.byte	0x04, 0x1c
        /*004a*/ 	.short	(.L_68 - .L_67)


	//   ....[0]....
.L_67:
        /*004c*/ 	.word	0x00000170


	//----- nvinfo : EIATTR_CBANK_PARAM_SIZE
	.align		4
.L_68:
        /*0050*/ 	.byte	0x03, 0x19
        /*0052*/ 	.short	0x0018


	//----- nvinfo : EIATTR_PARAM_CBANK
	.align		4
        /*0054*/ 	.byte	0x04, 0x0a
        /*0056*/ 	.short	(.L_70 - .L_69)
	.align		4
.L_69:
        /*0058*/ 	.word	index@(.nv.constant0._Z13init_particleP8ParticlePdS1_)
        /*005c*/ 	.short	0x0380
        /*005e*/ 	.short	0x0018


	//----- nvinfo : EIATTR_SW_WAR
	.align		4
.L_70:
        /*0060*/ 	.byte	0x04, 0x36
        /*0062*/ 	.short	(.L_72 - .L_71)
.L_71:
        /*0064*/ 	.word	0x00000008
.L_72:


//--------------------- .nv.info._Z21evaluate_update_pbestP8Particle --------------------------
	.section	.nv.info._Z21evaluate_update_pbestP8Particle,"",@"SHT_CUDA_INFO"
	.sectionflags	@""
	.align	4


	//----- nvinfo : EIATTR_CUDA_API_VERSION
	.align		4
        /*0000*/ 	.byte	0x04, 0x37
        /*0002*/ 	.short	(.L_74 - .L_73)
.L_73:
        /*0004*/ 	.word	0x00000082


	//----- nvinfo : EIATTR_KPARAM_INFO
	.align		4
.L_74:
        /*0008*/ 	.byte	0x04, 0x17
        /*000a*/ 	.short	(.L_76 - .L_75)
.L_75:
        /*000c*/ 	.word	0x00000000
        /*0010*/ 	.short	0x0000
        /*0012*/ 	.short	0x0000
        /*0014*/ 	.byte	0x00, 0xf5, 0x21, 0x00


	//----- nvinfo : EIATTR_SPARSE_MMA_MASK
	.align		4
.L_76:
        /*0018*/ 	.byte	0x03, 0x50
        /*001a*/ 	.short	0x0000


	//----- nvinfo : EIATTR_MAXREG_COUNT
	.align		4
        /*001c*/ 	.byte	0x03, 0x1b
        /*001e*/ 	.short	0x00ff


	//----- nvinfo : EIATTR_MERCURY_ISA_VERSION
	.align		4
        /*0020*/ 	.byte	0x03, 0x5f
        /*0022*/ 	.short	0x0101


	//----- nvinfo : EIATTR_VRC_CTA_INIT_COUNT
	.align		4
        /*0024*/ 	.byte	0x02, 0x4a
	.zero		1
	.zero		1


	//----- nvinfo : EIATTR_EXIT_INSTR_OFFSETS
	.align		4
        /*0028*/ 	.byte	0x04, 0x1c
        /*002a*/ 	.short	(.L_78 - .L_77)


	//   ....[0]....
.L_77:
        /*002c*/ 	.word	0x000000c0


	//   ....[1]....
        /*0030*/ 	.word	0x00000100


	//----- nvinfo : EIATTR_CBANK_PARAM_SIZE
	.align		4
.L_78:
        /*0034*/ 	.byte	0x03, 0x19
        /*0036*/ 	.short	0x0008


	//----- nvinfo : EIATTR_PARAM_CBANK
	.align		4
        /*0038*/ 	.byte	0x04, 0x0a
        /*003a*/ 	.short	(.L_80 - .L_79)
	.align		4
.L_79:
        /*003c*/ 	.word	index@(.nv.constant0._Z21evaluate_update_pbestP8Particle)
        /*0040*/ 	.short	0x0380
        /*0042*/ 	.short	0x0008


	//----- nvinfo : EIATTR_SW_WAR
	.align		4
.L_80:
        /*0044*/ 	.byte	0x04, 0x36
        /*0046*/ 	.short	(.L_82 - .L_81)
.L_81:
        /*0048*/ 	.word	0x00000008
.L_82:


//--------------------- .nv.info._Z17calculate_fitnessP8Particle --------------------------
	.section	.nv.info._Z17calculate_fitnessP8Particle,"",@"SHT_CUDA_INFO"
	.sectionflags	@""
	.align	4


	//----- nvinfo : EIATTR_CUDA_API_VERSION
	.align		4
        /*0000*/ 	.byte	0x04, 0x37
        /*0002*/ 	.short	(.L_84 - .L_83)
.L_83:
        /*0004*/ 	.word	0x00000082


	//----- nvinfo : EIATTR_KPARAM_INFO
	.align		4
.L_84:
        /*0008*/ 	.byte	0x04, 0x17
        /*000a*/ 	.short	(.L_86 - .L_85)
.L_85:
        /*000c*/ 	.word	0x00000000
        /*0010*/ 	.short	0x0000
        /*0012*/ 	.short	0x0000
        /*0014*/ 	.byte	0x00, 0xf5, 0x21, 0x00


	//----- nvinfo : EIATTR_SPARSE_MMA_MASK
	.align		4
.L_86:
        /*0018*/ 	.byte	0x03, 0x50
        /*001a*/ 	.short	0x0000


	//----- nvinfo : EIATTR_MAXREG_COUNT
	.align		4
        /*001c*/ 	.byte	0x03, 0x1b
        /*001e*/ 	.short	0x00ff


	//----- nvinfo : EIATTR_MERCURY_ISA_VERSION
	.align		4
        /*0020*/ 	.byte	0x03, 0x5f
        /*0022*/ 	.short	0x0101


	//----- nvinfo : EIATTR_VRC_CTA_INIT_COUNT
	.align		4
        /*0024*/ 	.byte	0x02, 0x4a
	.zero		1
	.zero		1


	//----- nvinfo : EIATTR_EXIT_INSTR_OFFSETS
	.align		4
        /*0028*/ 	.byte	0x04, 0x1c
        /*002a*/ 	.short	(.L_88 - .L_87)


	//   ....[0]....
.L_87:
        /*002c*/ 	.word	0x00000590


	//----- nvinfo : EIATTR_CRS_STACK_SIZE
	.align		4
.L_88:
        /*0030*/ 	.byte	0x04, 0x1e
        /*0032*/ 	.short	(.L_90 - .L_89)
.L_89:
        /*0034*/ 	.word	0x00000000


	//----- nvinfo : EIATTR_CBANK_PARAM_SIZE
	.align		4
.L_90:
        /*0038*/ 	.byte	0x03, 0x19
        /*003a*/ 	.short	0x0008


	//----- nvinfo : EIATTR_PARAM_CBANK
	.align		4
        /*003c*/ 	.byte	0x04, 0x0a
        /*003e*/ 	.short	(.L_92 - .L_91)
	.align		4
.L_91:
        /*0040*/ 	.word	index@(.nv.constant0._Z17calculate_fitnessP8Particle)
        /*0044*/ 	.short	0x0380
        /*0046*/ 	.short	0x0008


	//----- nvinfo : EIATTR_SW_WAR
	.align		4
.L_92:
        /*0048*/ 	.byte	0x04, 0x36
        /*004a*/ 	.short	(.L_94 - .L_93)
.L_93:
        /*004c*/ 	.word	0x00000008
.L_94:


//--------------------- .nv.info._Z24update_position_velocityP8ParticlePdS1_S1_ --------------------------
	.section	.nv.info._Z24update_position_velocityP8ParticlePdS1_S1_,"",@"SHT_CUDA_INFO"
	.sectionflags	@""
	.align	4


	//----- nvinfo : EIATTR_CUDA_API_VERSION
	.align		4
        /*0000*/ 	.byte	0x04, 0x37
        /*0002*/ 	.short	(.L_96 - .L_95)
.L_95:
        /*0004*/ 	.word	0x00000082


	//----- nvinfo : EIATTR_KPARAM_INFO
	.align		4
.L_96:
        /*0008*/ 	.byte	0x04, 0x17
        /*000a*/ 	.short	(.L_98 - .L_97)
.L_97:
        /*000c*/ 	.word	0x00000000
        /*0010*/ 	.short	0x0003
        /*0012*/ 	.short	0x0018
        /*0014*/ 	.byte	0x00, 0xf5, 0x21, 0x00


	//----- nvinfo : EIATTR_KPARAM_INFO
	.align		4
.L_98:
        /*0018*/ 	.byte	0x04, 0x17
        /*001a*/ 	.short	(.L_100 - .L_99)
.L_99:
        /*001c*/ 	.word	0x00000000
        /*0020*/ 	.short	0x0002
        /*0022*/ 	.short	0x0010
        /*0024*/ 	.byte	0x00, 0xf5, 0x21, 0x00


	//----- nvinfo : EIATTR_KPARAM_INFO
	.align		4
.L_100:
        /*0028*/ 	.byte	0x04, 0x17
        /*002a*/ 	.short	(.L_102 - .L_101)
.L_101:
        /*002c*/ 	.word	0x00000000
        /*0030*/ 	.short	0x0001
        /*0032*/ 	.short	0x0008
        /*0034*/ 	.byte	0x00, 0xf5, 0x21, 0x00


	//----- nvinfo : EIATTR_KPARAM_INFO
	.align		4
.L_102:
        /*0038*/ 	.byte	0x04, 0x17
        /*003a*/ 	.short	(.L_104 - .L_103)
.L_103:
        /*003c*/ 	.word	0x00000000
        /*0040*/ 	.short	0x0000
        /*0042*/ 	.short	0x0000
        /*0044*/ 	.byte	0x00, 0xf5, 0x21, 0x00


	//----- nvinfo : EIATTR_SPARSE_MMA_MASK
	.align		4
.L_104:
        /*0048*/ 	.byte	0x03, 0x50
        /*004a*/ 	.short	0x0000


	//----- nvinfo : EIATTR_MAXREG_COUNT
	.align		4
        /*004c*/ 	.byte	0x03, 0x1b
        /*004e*/ 	.short	0x00ff


	//----- nvinfo : EIATTR_MERCURY_ISA_VERSION
	.align		4
        /*0050*/ 	.byte	0x03, 0x5f
        /*0052*/ 	.short	0x0101


	//----- nvinfo : EIATTR_VRC_CTA_INIT_COUNT
	.align		4
        /*0054*/ 	.byte	0x02, 0x4a
	.zero		1
	.zero		1


	//----- nvinfo : EIATTR_EXIT_INSTR_OFFSETS
	.align		4
        /*0058*/ 	.byte	0x04, 0x1c
        /*005a*/ 	.short	(.L_106 - .L_105)


	//   ....[0]....
.L_105:
        /*005c*/ 	.word	0x000004d0


	//----- nvinfo : EIATTR_CBANK_PARAM_SIZE
	.align		4
.L_106:
        /*0060*/ 	.byte	0x03, 0x19
        /*0062*/ 	.short	0x0020


	//----- nvinfo : EIATTR_PARAM_CBANK
	.align		4
        /*0064*/ 	.byte	0x04, 0x0a
        /*0066*/ 	.short	(.L_108 - .L_107)
	.align		4
.L_107:
        /*0068*/ 	.word	index@(.nv.constant0._Z24update_position_velocityP8ParticlePdS1_S1_)
        /*006c*/ 	.short	0x0380
        /*006e*/ 	.short	0x0020


	//----- nvinfo : EIATTR_SW_WAR
	.align		4
.L_108:
        /*0070*/ 	.byte	0x04, 0x36
        /*0072*/ 	.short	(.L_110 - .L_109)
.L_109:
        /*0074*/ 	.word	0x00000008
.L_110:


//--------------------- .nv.info._Z12update_gbestP8ParticlePdS1_ --------------------------
	.section	.nv.info._Z12update_gbestP8ParticlePdS1_,"",@"SHT_CUDA_INFO"
	.sectionflags	@""
	.align	4


	//----- nvinfo : EIATTR_CUDA_API_VERSION
	.align		4
        /*0000*/ 	.byte	0x04, 0x37
        /*0002*/ 	.short	(.L_112 - .L_111)
.L_111:
        /*0004*/ 	.word	0x00000082


	//----- nvinfo : EIATTR_KPARAM_INFO
	.align		4
.L_112:
        /*0008*/ 	.byte	0x04, 0x17
        /*000a*/ 	.short	(.L_114 - .L_113)
.L_113:
        /*000c*/ 	.word	0x00000000
        /*0010*/ 	.short	0x0002
        /*0012*/ 	.short	0x0010
        /*0014*/ 	.byte	0x00, 0xf5, 0x21, 0x00


	//----- nvinfo : EIATTR_KPARAM_INFO
	.align		4
.L_114:
        /*0018*/ 	.byte	0x04, 0x17
        /*001a*/ 	.short	(.L_116 - .L_115)
.L_115:
        /*001c*/ 	.word	0x00000000
        /*0020*/ 	.short	0x0001
        /*0022*/ 	.short	0x0008
        /*0024*/ 	.byte	0x00, 0xf5, 0x21, 0x00


	//----- nvinfo : EIATTR_KPARAM_INFO
	.align		4
.L_116:
        /*0028*/ 	.byte	0x04, 0x17
        /*002a*/ 	.short	(.L_118 - .L_117)
.L_117:
        /*002c*/ 	.word	0x00000000
        /*0030*/ 	.short	0x0000
        /*0032*/ 	.short	0x0000
        /*0034*/ 	.byte	0x00, 0xf5, 0x21, 0x00


	//----- nvinfo : EIATTR_SPARSE_MMA_MASK
	.align		4
.L_118:
        /*0038*/ 	.byte	0x03, 0x50
        /*003a*/ 	.short	0x0000


	//----- nvinfo : EIATTR_MAXREG_COUNT
	.align		4
        /*003c*/ 	.byte	0x03, 0x1b
        /*003e*/ 	.short	0x00ff


	//----- nvinfo : EIATTR_MERCURY_ISA_VERSION
	.align		4
        /*0040*/ 	.byte	0x03, 0x5f
        /*0042*/ 	.short	0x0101


	//----- nvinfo : EIATTR_VRC_CTA_INIT_COUNT
	.align		4
        /*0044*/ 	.byte	0x02, 0x4a
	.zero		1
	.zero		1


	//----- nvinfo : EIATTR_EXIT_INSTR_OFFSETS
	.align		4
        /*0048*/ 	.byte	0x04, 0x1c
        /*004a*/ 	.short	(.L_120 - .L_119)


	//   ....[0]....
.L_119:
        /*004c*/ 	.word	0x000000d0


	//   ....[1]....
        /*0050*/ 	.word	0x00000170


	//----- nvinfo : EIATTR_CBANK_PARAM_SIZE
	.align		4
.L_120:
        /*0054*/ 	.byte	0x03, 0x19
        /*0056*/ 	.short	0x0018


	//----- nvinfo : EIATTR_PARAM_CBANK
	.align		4
        /*0058*/ 	.byte	0x04, 0x0a
        /*005a*/ 	.short	(.L_122 - .L_121)
	.align		4
.L_121:
        /*005c*/ 	.word	index@(.nv.constant0._Z12update_gbestP8ParticlePdS1_)
        /*0060*/ 	.short	0x0380
        /*0062*/ 	.short	0x0018


	//----- nvinfo : EIATTR_SW_WAR
	.align		4
.L_122:
        /*0064*/ 	.byte	0x04, 0x36
        /*0066*/ 	.short	(.L_124 - .L_123)
.L_123:
        /*0068*/ 	.word	0x00000008
.L_124:


//--------------------- .nv.callgraph             --------------------------
	.section	.nv.callgraph,"",@"SHT_CUDA_CALLGRAPH"
	.align	4
	.sectionentsize	8
	.align		4
        /*0000*/ 	.word	0x00000000
	.align		4
        /*0004*/ 	.word	0xffffffff
	.align		4
        /*0008*/ 	.word	0x00000000
	.align		4
        /*000c*/ 	.word	0xfffffffe
	.align		4
        /*0010*/ 	.word	0x00000000
	.align		4
        /*0014*/ 	.word	0xfffffffd
	.align		4
        /*0018*/ 	.word	0x00000000
	.align		4
        /*001c*/ 	.word	0xfffffffc


//--------------------- .nv.constant4             --------------------------
	.section	.nv.constant4,"a",@progbits
	.align	8
	.align		8
.nv.constant4:
        /*0000*/ 	.dword	precalc_xorwow_matrix
	.align		8
        /*0008*/ 	.dword	precalc_xorwow_offset_matrix
	.align		8
        /*0010*/ 	.dword	mrg32k3aM1
	.align		8
        /*0018*/ 	.dword	mrg32k3aM2
	.align		8
        /*0020*/ 	.dword	mrg32k3aM1SubSeq
	.align		8
        /*0028*/ 	.dword	mrg32k3aM2SubSeq
	.align		8
        /*0030*/ 	.dword	mrg32k3aM1Seq
	.align		8
        /*0038*/ 	.dword	mrg32k3aM2Seq


//--------------------- .nv.constant3             --------------------------
	.section	.nv.constant3,"a",@progbits
	.align	8
.nv.constant3:
	.type		__cr_lgamma_table,@object
	.size		__cr_lgamma_table,(.L_8 - __cr_lgamma_table)
__cr_lgamma_table:
        /*0000*/ 	.byte	0x00, 0x00, 0x00, 0x00, 0x00, 0x00, 0x00, 0x00, 0x00, 0x00, 0x00, 0x00, 0x00, 0x00, 0x00, 0x00
        /*0010*/ 	.byte	0xef, 0x39, 0xfa, 0xfe, 0x42, 0x2e, 0xe6, 0x3f, 0x02, 0x20, 0x2a, 0xfa, 0x0b, 0xab, 0xfc, 0x3f
        /*0020*/ 	.byte	0xf9, 0x2c, 0x92, 0x7c, 0xa7, 0x6c, 0x09, 0x40, 0xc9, 0x79, 0x44, 0x3c, 0x64, 0x26, 0x13, 0x40
        /*0030*/ 	.byte	0xca, 0x01, 0xcf, 0x3a, 0x27, 0x51, 0x1a, 0x40, 0x30, 0xcc, 0x2d, 0xf3, 0xe1, 0x0c, 0x21, 0x40
        /*0040*/ 	.byte	0x0d, 0xb7, 0xfc, 0x82, 0x8e, 0x35, 0x25, 0x40
.L_8:


//--------------------- .text._Z15gpuGenerateRandPd --------------------------
	.section	.text._Z15gpuGenerateRandPd,"ax",@progbits
	.align	128
        .global         _Z15gpuGenerateRandPd
        .type           _Z15gpuGenerateRandPd,@function
        .size           _Z15gpuGenerateRandPd,(.L_x_30 - _Z15gpuGenerateRandPd)
        .other          _Z15gpuGenerateRandPd,@"STO_CUDA_ENTRY STV_DEFAULT"
_Z15gpuGenerateRandPd:
.text._Z15gpuGenerateRandPd:
[----:B------:R-:W0:Y:S01]  /*0000*/  LDC R1, c[0x0][0x37c] ;  /* 0x0000df00ff017b82 */ /* 0x000e220000000800 */
[----:B------:R-:W1:Y:S07]  /*0010*/  S2R R4, SR_TID.X ;  /* 0x0000000000047919 */ /* 0x000e6e0000002100 */
[----:B------:R-:W1:Y:S01]  /*0020*/  S2UR UR4, SR_CTAID.X ;  /* 0x00000000000479c3 */ /* 0x000e620000002500 */
[----:B0-----:R-:W-:Y:S01]  /*0030*/  VIADD R1, R1, 0xffffffd0 ;  /* 0xffffffd001017836 */ /* 0x001fe20000000000 */
[----:B------:R-:W0:Y:S01]  /*0040*/  LDCU.64 UR6, c[0x0][0x358] ;  /* 0x00006b00ff0677ac */ /* 0x000e220008000a00 */
[----:B------:R-:W-:Y:S01]  /*0050*/  IMAD.MOV.U32 R6, RZ, RZ, 0x2abc4dd5 ;  /* 0x2abc4dd5ff067424 */ /* 0x000fe200078e00ff */
[----:B------:R-:W-:Y:S01]  /*0060*/  BSSY.RECONVERGENT B0, `(.L_x_0) ;  /* 0x0000260000007945 */ /* 0x000fe20003800200 */
[----:B------:R-:W-:-:S02]  /*0070*/  IMAD.MOV.U32 R7, RZ, RZ, 0x58213ed2 ;  /* 0x58213ed2ff077424 */ /* 0x000fc400078e00ff */
[----:B------:R-:W-:Y:S01]  /*0080*/  IMAD.MOV.U32 R8, RZ, RZ, 0x455f2458 ;  /* 0x455f2458ff087424 */ /* 0x000fe200078e00ff */
[----:B------:R-:W1:Y:S01]  /*0090*/  LDC R3, c[0x0][0x360] ;  /* 0x0000d800ff037b82 */ /* 0x000e620000000800 */
[----:B------:R-:W-:Y:S01]  /*00a0*/  IMAD.MOV.U32 R9, RZ, RZ, -0x75bd8fc ;  /* 0xf8a42704ff097424 */ /* 0x000fe200078e00ff */
[----:B------:R2:W-:Y:S01]  /*00b0*/  STL.64 [R1], R6 ;  /* 0x0000000601007387 */ /* 0x0005e20000100a00 */
[----:B------:R-:W-:Y:S02]  /*00c0*/  IMAD.MOV.U32 R10, RZ, RZ, -0x23270784 ;  /* 0xdcd8f87cff0a7424 */ /* 0x000fe400078e00ff */
[----:B------:R-:W-:Y:S01]  /*00d0*/  IMAD.MOV.U32 R11, RZ, RZ, 0x511db0d6 ;  /* 0x511db0d6ff0b7424 */ /* 0x000fe200078e00ff */
[----:B------:R2:W-:Y:S01]  /*00e0*/  STL.64 [R1+0x8], R8 ;  /* 0x0000080801007387 */ /* 0x0005e20000100a00 */
[----:B------:R-:W-:-:S03]  /*00f0*/  IMAD.MOV.U32 R0, RZ, RZ, 0x58213ed2 ;  /* 0x58213ed2ff007424 */ /* 0x000fc600078e00ff */
[----:B------:R2:W-:Y:S01]  /*0100*/  STL.64 [R1+0x10], R10 ;  /* 0x0000100a01007387 */ /* 0x0005e20000100a00 */
[----:B-1----:R-:W-:Y:S02]  /*0110*/  IMAD R4, R3, UR4, R4 ;  /* 0x0000000403047c24 */ /* 0x002fe4000f8e0204 */
[----:B------:R-:W-:-:S03]  /*0120*/  IMAD.MOV.U32 R3, RZ, RZ, 0x511db0d6 ;  /* 0x511db0d6ff037424 */ /* 0x000fc600078e00ff */
[----:B------:R-:W-:Y:S02]  /*0130*/  ISETP.NE.AND P0, PT, R4, RZ, PT ;  /* 0x000000ff0400720c */ /* 0x000fe40003f05270 */
[----:B------:R-:W-:-:S11]  /*0140*/  SHF.R.S32.HI R2, RZ, 0x1f, R4 ;  /* 0x0000001fff027819 */ /* 0x000fd60000011404 */
[----:B0-2---:R-:W-:Y:S05]  /*0150*/  @!P0 BRA `(.L_x_1) ;  /* 0x0000002400408947 */ /* 0x005fea0003800000 */
[----:B------:R-:W-:Y:S02]  /*0160*/  IMAD.MOV.U32 R13, RZ, RZ, R2 ;  /* 0x000000ffff0d7224 */ /* 0x000fe400078e0002 */
[----:B------:R-:W-:Y:S02]  /*0170*/  IMAD.MOV.U32 R11, RZ, RZ, RZ ;  /* 0x000000ffff0b7224 */ /* 0x000fe400078e00ff */
[----:B------:R-:W-:Y:S02]  /*0180*/  IMAD.MOV.U32 R0, RZ, RZ, 0x58213ed2 ;  /* 0x58213ed2ff007424 */ /* 0x000fe400078e00ff */
[----:B------:R-:W-:Y:S02]  /*0190*/  IMAD.MOV.U32 R10, RZ, RZ, R4 ;  /* 0x000000ffff0a7224 */ /* 0x000fe400078e0004 */
[----:B------:R-:W-:-:S07]  /*01a0*/  IMAD.MOV.U32 R3, RZ, RZ, 0x511db0d6 ;  /* 0x511db0d6ff037424 */ /* 0x000fce00078e00ff */
.L_x_10:
[----:B0-----:R-:W-:Y:S01]  /*01b0*/  LOP3.LUT R2, R10, 0x3, RZ, 0xc0, !PT ;  /* 0x000000030a027812 */ /* 0x001fe200078ec0ff */
[----:B------:R-:W-:Y:S03]  /*01c0*/  BSSY.RECONVERGENT B1, `(.L_x_2) ;  /* 0x0000243000017945 */ /* 0x000fe60003800200 */
[----:B------:R-:W-:-:S04]  /*01d0*/  ISETP.NE.U32.AND P0, PT, R2, RZ, PT ;  /* 0x000000ff0200720c */ /* 0x000fc80003f05070 */
[----:B------:R-:W-:-:S13]  /*01e0*/  ISETP.NE.AND.EX P0, PT, RZ, RZ, PT, P0 ;  /* 0x000000ffff00720c */ /* 0x000fda0003f05300 */
[----:B------:R-:W-:Y:S05]  /*01f0*/  @!P0 BRA `(.L_x_3) ;  /* 0x0000002000fc8947 */ /* 0x000fea0003800000 */
[----:B------:R-:W0:Y:S01]  /*0200*/  LDC.64 R8, c[0x4][0x8] ;  /* 0x01000200ff087b82 */ /* 0x000e220000000a00 */
[----:B------:R-:W-:Y:S01]  /*0210*/  IMAD.MOV.U32 R0, RZ, RZ, RZ ;  /* 0x000000ffff007224 */ /* 0x000fe200078e00ff */
[----:B------:R-:W-:Y:S01]  /*0220*/  CS2R R2, SRZ ;  /* 0x0000000000027805 */ /* 0x000fe2000001ff00 */
[----:B------:R-:W-:Y:S01]  /*0230*/  IMAD.MOV.U32 R12, RZ, RZ, RZ ;  /* 0x000000ffff0c7224 */ /* 0x000fe200078e00ff */
[----:B------:R-:W-:Y:S01]  /*0240*/  CS2R R6, SRZ ;  /* 0x0000000000067805 */ /* 0x000fe2000001ff00 */
[----:B0-----:R-:W-:-:S07]  /*0250*/  IMAD.WIDE.U32 R8, R11, 0xc80, R8 ;  /* 0x00000c800b087825 */ /* 0x001fce00078e0008 */
.L_x_5:
[----:B------:R-:W-:-:S06]  /*0260*/  IMAD R5, R12, 0x4, R1 ;  /* 0x000000040c057824 */ /* 0x000fcc00078e0201 */
[----:B------:R-:W5:Y:S01]  /*0270*/  LDL R5, [R5+0x4] ;  /* 0x0000040005057983 */ /* 0x000f620000100800 */
[----:B------:R-:W-:-:S05]  /*0280*/  UMOV UR4, URZ ;  /* 0x000000ff00047c82 */ /* 0x000fca0008000000 */
.L_x_4:
[----:B-----5:R-:W-:Y:S01]  /*0290*/  SHF.R.U32.HI R20, RZ, UR4, R5 ;  /* 0x00000004ff147c19 */ /* 0x020fe20008011605 */
[----:B------:R-:W-:-:S03]  /*02a0*/  IMAD.SHL.U32 R14, R12, 0x20, RZ ;  /* 0x000000200c0e7824 */ /* 0x000fc600078e00ff */
[----:B------:R-:W-:Y:S01]  /*02b0*/  LOP3.LUT R15, R20, 0x1, RZ, 0xc0, !PT ;  /* 0x00000001140f7812 */ /* 0x000fe200078ec0ff */
[----:B------:R-:W-:-:S03]  /*02c0*/  VIADD R14, R14, UR4 ;  /* 0x000000040e0e7c36 */ /* 0x000fc60008000000 */
[----:B------:R-:W-:Y:S01]  /*02d0*/  ISETP.NE.U32.AND P0, PT, R15, 0x1, PT ;  /* 0x000000010f00780c */ /* 0x000fe20003f05070 */
[----:B------:R-:W-:-:S03]  /*02e0*/  IMAD R15, R14, 0x5, RZ ;  /* 0x000000050e0f7824 */ /* 0x000fc600078e02ff */
[----:B------:R-:W-:Y:S01]  /*02f0*/  R2P PR, R20, 0x7e ;  /* 0x0000007e14007804 */ /* 0x000fe20000000000 */
[----:B------:R-:W-:-:S08]  /*0300*/  IMAD.WIDE.U32 R14, R15, 0x4, R8 ;  /* 0x000000040f0e7825 */ /* 0x000fd000078e0008 */
[----:B------:R-:W2:Y:S04]  /*0310*/  @!P0 LDG.E R17, desc[UR6][R14.64] ;  /* 0x000000060e118981 */ /* 0x000ea8000c1e1900 */
[----:B------:R-:W3:Y:S04]  /*0320*/  @P1 LDG.E R19, desc[UR6][R14.64+0x14] ;  /* 0x000014060e131981 */ /* 0x000ee8000c1e1900 */
[----:B------:R-:W4:Y:S04]  /*0330*/  @P2 LDG.E R21, desc[UR6][R14.64+0x28] ;  /* 0x000028060e152981 */ /* 0x000f28000c1e1900 */
[----:B------:R-:W4:Y:S04]  /*0340*/  @P3 LDG.E R23, desc[UR6][R14.64+0x3c] ;  /* 0x00003c060e173981 */ /* 0x000f28000c1e1900 */
[----:B------:R-:W4:Y:S04]  /*0350*/  @!P0 LDG.E R16, desc[UR6][R14.64+0x8] ;  /* 0x000008060e108981 */ /* 0x000f28000c1e1900 */
[----:B------:R-:W4:Y:S04]  /*0360*/  @P4 LDG.E R25, desc[UR6][R14.64+0x50] ;  /* 0x000050060e194981 */ /* 0x000f28000c1e1900 */
[----:B------:R-:W4:Y:S04]  /*0370*/  @!P0 LDG.E R18, desc[UR6][R14.64+0x10] ;  /* 0x000010060e128981 */ /* 0x000f28000c1e1900 */
[----:B------:R-:W4:Y:S04]  /*0380*/  @P1 LDG.E R22, desc[UR6][R14.64+0x1c] ;  /* 0x00001c060e161981 */ /* 0x000f28000c1e1900 */
[----:B------:R-:W4:Y:S04]  /*0390*/  @P1 LDG.E R24, desc[UR6][R14.64+0x24] ;  /* 0x000024060e181981 */ /* 0x000f28000c1e1900 */
[----:B------:R-:W4:Y:S01]  /*03a0*/  @P6 LDG.E R27, desc[UR6][R14.64+0x78] ;  /* 0x000078060e1b6981 */ /* 0x000f22000c1e1900 */
[----:B--2---:R-:W-:-:S03]  /*03b0*/  @!P0 LOP3.LUT R0, R0, R17, RZ, 0x3c, !PT ;  /* 0x0000001100008212 */ /* 0x004fc600078e3cff */
[----:B------:R-:W2:Y:S01]  /*03c0*/  @!P0 LDG.E R17, desc[UR6][R14.64+0x4] ;  /* 0x000004060e118981 */ /* 0x000ea2000c1e1900 */
[----:B---3--:R-:W-:-:S03]  /*03d0*/  @P1 LOP3.LUT R0, R0, R19, RZ, 0x3c, !PT ;  /* 0x0000001300001212 */ /* 0x008fc600078e3cff */
[----:B------:R-:W3:Y:S01]  /*03e0*/  @!P0 LDG.E R19, desc[UR6][R14.64+0xc] ;  /* 0x00000c060e138981 */ /* 0x000ee2000c1e1900 */
[----:B----4-:R-:W-:-:S03]  /*03f0*/  @P2 LOP3.LUT R0, R0, R21, RZ, 0x3c, !PT ;  /* 0x0000001500002212 */ /* 0x010fc600078e3cff */
[----:B------:R-:W4:Y:S01]  /*0400*/  @P1 LDG.E R21, desc[UR6][R14.64+0x18] ;  /* 0x000018060e151981 */ /* 0x000f22000c1e1900 */
[----:B------:R-:W-:-:S03]  /*0410*/  @P3 LOP3.LUT R0, R0, R23, RZ, 0x3c, !PT ;  /* 0x0000001700003212 */ /* 0x000fc600078e3cff */
[----:B------:R-:W4:Y:S01]  /*0420*/  @P5 LDG.E R23, desc[UR6][R14.64+0x64] ;  /* 0x000064060e175981 */ /* 0x000f22000c1e1900 */
[----:B------:R-:W-:-:S03]  /*0430*/  @!P0 LOP3.LUT R7, R7, R16, RZ, 0x3c, !PT ;  /* 0x0000001007078212 */ /* 0x000fc600078e3cff */
[----:B------:R-:W4:Y:S01]  /*0440*/  @P2 LDG.E R16, desc[UR6][R14.64+0x30] ;  /* 0x000030060e102981 */ /* 0x000f22000c1e1900 */
[----:B------:R-:W-:-:S03]  /*0450*/  @P4 LOP3.LUT R0, R0, R25, RZ, 0x3c, !PT ;  /* 0x0000001900004212 */ /* 0x000fc600078e3cff */
[----:B------:R-:W4:Y:S01]  /*0460*/  @P3 LDG.E R25, desc[UR6][R14.64+0x48] ;  /* 0x000048060e193981 */ /* 0x000f22000c1e1900 */
[----:B------:R-:W-:-:S03]  /*0470*/  @!P0 LOP3.LUT R3, R3, R18, RZ, 0x3c, !PT ;  /* 0x0000001203038212 */ /* 0x000fc600078e3cff */
[----:B------:R-:W4:Y:S01]  /*0480*/  @P2 LDG.E R18, desc[UR6][R14.64+0x38] ;  /* 0x000038060e122981 */ /* 0x000f22000c1e1900 */
[----:B------:R-:W-:-:S03]  /*0490*/  @P1 LOP3.LUT R7, R7, R22, RZ, 0x3c, !PT ;  /* 0x0000001607071212 */ /* 0x000fc600078e3cff */
[----:B------:R-:W4:Y:S01]  /*04a0*/  @P3 LDG.E R22, desc[UR6][R14.64+0x44] ;  /* 0x000044060e163981 */ /* 0x000f22000c1e1900 */
[----:B--2---:R-:W-:-:S03]  /*04b0*/  @!P0 LOP3.LUT R6, R6, R17, RZ, 0x3c, !PT ;  /* 0x0000001106068212 */ /* 0x004fc600078e3cff */
[----:B------:R-:W2:Y:S01]  /*04c0*/  @P1 LDG.E R17, desc[UR6][R14.64+0x20] ;  /* 0x000020060e111981 */ /* 0x000ea2000c1e1900 */
[----:B---3--:R-:W-:-:S03]  /*04d0*/  @!P0 LOP3.LUT R2, R2, R19, RZ, 0x3c, !PT ;  /* 0x0000001302028212 */ /* 0x008fc600078e3cff */
[----:B------:R-:W3:Y:S01]  /*04e0*/  @P2 LDG.E R19, desc[UR6][R14.64+0x2c] ;  /* 0x00002c060e132981 */ /* 0x000ee2000c1e1900 */
[----:B----4-:R-:W-:-:S03]  /*04f0*/  @P1 LOP3.LUT R6, R6, R21, RZ, 0x3c, !PT ;  /* 0x0000001506061212 */ /* 0x010fc600078e3cff */
[----:B------:R-:W4:Y:S01]  /*0500*/  @P2 LDG.E R21, desc[UR6][R14.64+0x34] ;  /* 0x000034060e152981 */ /* 0x000f22000c1e1900 */
[----:B------:R-:W-:-:S03]  /*0510*/  @P5 LOP3.LUT R0, R0, R23, RZ, 0x3c, !PT ;  /* 0x0000001700005212 */ /* 0x000fc600078e3cff */
[----:B------:R-:W4:Y:S01]  /*0520*/  @P3 LDG.E R23, desc[UR6][R14.64+0x40] ;  /* 0x000040060e173981 */ /* 0x000f22000c1e1900 */
[----:B------:R-:W-:Y:S02]  /*0530*/  @P1 LOP3.LUT R3, R3, R24, RZ, 0x3c, !PT ;  /* 0x0000001803031212 */ /* 0x000fe400078e3cff */
[----:B------:R-:W-:Y:S01]  /*0540*/  @P2 LOP3.LUT R7, R7, R16, RZ, 0x3c, !PT ;  /* 0x0000001007072212 */ /* 0x000fe200078e3cff */
[----:B------:R-:W4:Y:S04]  /*0550*/  @P5 LDG.E R24, desc[UR6][R14.64+0x6c] ;  /* 0x00006c060e185981 */ /* 0x000f28000c1e1900 */
[----:B------:R-:W4:Y:S01]  /*0560*/  @P3 LDG.E R16, desc[UR6][R14.64+0x4c] ;  /* 0x00004c060e103981 */ /* 0x000f22000c1e1900 */
[----:B------:R-:W-:-:S03]  /*0570*/  @P2 LOP3.LUT R3, R3, R18, RZ, 0x3c, !PT ;  /* 0x0000001203032212 */ /* 0x000fc600078e3cff */
[----:B------:R-:W4:Y:S01]  /*0580*/  @P4 LDG.E R18, desc[UR6][R14.64+0x58] ;  /* 0x000058060e124981 */ /* 0x000f22000c1e1900 */
[----:B------:R-:W-:-:S03]  /*0590*/  @P3 LOP3.LUT R7, R7, R22, RZ, 0x3c, !PT ;  /* 0x0000001607073212 */ /* 0x000fc600078e3cff */
[----:B------:R-:W4:Y:S01]  /*05a0*/  @P4 LDG.E R22, desc[UR6][R14.64+0x60] ;  /* 0x000060060e164981 */ /* 0x000f22000c1e1900 */
[----:B--2---:R-:W-:-:S03]  /*05b0*/  @P1 LOP3.LUT R2, R2, R17, RZ, 0x3c, !PT ;  /* 0x0000001102021212 */ /* 0x004fc600078e3cff */
[----:B------:R-:W2:Y:S01]  /*05c0*/  @P4 LDG.E R17, desc[UR6][R14.64+0x54] ;  /* 0x000054060e114981 */ /* 0x000ea2000c1e1900 */
[----:B---3--:R-:W-:-:S03]  /*05d0*/  @P2 LOP3.LUT R6, R6, R19, RZ, 0x3c, !PT ;  /* 0x0000001306062212 */ /* 0x008fc600078e3cff */
[----:B------:R-:W3:Y:S01]  /*05e0*/  @P4 LDG.E R19, desc[UR6][R14.64+0x5c] ;  /* 0x00005c060e134981 */ /* 0x000ee2000c1e1900 */
[----:B----4-:R-:W-:-:S03]  /*05f0*/  @P2 LOP3.LUT R2, R2, R21, RZ, 0x3c, !PT ;  /* 0x0000001502022212 */ /* 0x010fc600078e3cff */
[----:B------:R-:W4:Y:S01]  /*0600*/  @P5 LDG.E R21, desc[UR6][R14.64+0x68] ;  /* 0x000068060e155981 */ /* 0x000f22000c1e1900 */
[----:B------:R-:W-:-:S03]  /*0610*/  @P3 LOP3.LUT R6, R6, R23, RZ, 0x3c, !PT ;  /* 0x0000001706063212 */ /* 0x000fc600078e3cff */
[----:B------:R-:W4:Y:S01]  /*0620*/  @P5 LDG.E R23, desc[UR6][R14.64+0x70] ;  /* 0x000070060e175981 */ /* 0x000f22000c1e1900 */
[----:B------:R-:W-:Y:S02]  /*0630*/  LOP3.LUT P0, RZ, R20, 0x80, RZ, 0xc0, !PT ;  /* 0x0000008014ff7812 */ /* 0x000fe4000780c0ff */
[----:B------:R-:W-:Y:S02]  /*0640*/  @P3 LOP3.LUT R2, R2, R25, RZ, 0x3c, !PT ;  /* 0x0000001902023212 */ /* 0x000fe400078e3cff */
[----:B------:R-:W-:Y:S02]  /*0650*/  @P3 LOP3.LUT R3, R3, R16, RZ, 0x3c, !PT ;  /* 0x0000001003033212 */ /* 0x000fe400078e3cff */
[----:B------:R-:W4:Y:S01]  /*0660*/  @P5 LDG.E R16, desc[UR6][R14.64+0x74] ;  /* 0x000074060e105981 */ /* 0x000f22000c1e1900 */
[----:B------:R-:W-:-:S03]  /*0670*/  @P4 LOP3.LUT R7, R7, R18, RZ, 0x3c, !PT ;  /* 0x0000001207074212 */ /* 0x000fc600078e3cff */
[----:B------:R-:W4:Y:S01]  /*0680*/  @P6 LDG.E R18, desc[UR6][R14.64+0x80] ;  /* 0x000080060e126981 */ /* 0x000f22000c1e1900 */
[----:B------:R-:W-:-:S03]  /*0690*/  @P4 LOP3.LUT R3, R3, R22, RZ, 0x3c, !PT ;  /* 0x0000001603034212 */ /* 0x000fc600078e3cff */
[----:B------:R-:W4:Y:S01]  /*06a0*/  @P6 LDG.E R22, desc[UR6][R14.64+0x88] ;  /* 0x000088060e166981 */ /* 0x000f22000c1e1900 */
[----:B------:R-:W-:-:S03]  /*06b0*/  @P5 LOP3.LUT R7, R7, R24, RZ, 0x3c, !PT ;  /* 0x0000001807075212 */ /* 0x000fc600078e3cff */
[----:B------:R-:W4:Y:S04]  /*06c0*/  @P0 LDG.E R25, desc[UR6][R14.64+0x8c] ;  /* 0x00008c060e190981 */ /* 0x000f28000c1e1900 */
[----:B------:R-:W4:Y:S04]  /*06d0*/  @P0 LDG.E R24, desc[UR6][R14.64+0x94] ;  /* 0x000094060e180981 */ /* 0x000f28000c1e1900 */
        /* <DEDUP_REMOVED lines=9> */
[----:B------:R-:W-:Y:S02]  /*0770*/  @P6 LOP3.LUT R0, R0, R27, RZ, 0x3c, !PT ;  /* 0x0000001b00006212 */ /* 0x000fe400078e3cff */
[----:B------:R-:W-:Y:S02]  /*0780*/  @P5 LOP3.LUT R3, R3, R16, RZ, 0x3c, !PT ;  /* 0x0000001003035212 */ /* 0x000fe400078e3cff */
[----:B------:R-:W-:Y:S02]  /*0790*/  @P6 LOP3.LUT R7, R7, R18, RZ, 0x3c, !PT ;  /* 0x0000001207076212 */ /* 0x000fe400078e3cff */
[----:B------:R-:W-:Y:S02]  /*07a0*/  @P6 LOP3.LUT R3, R3, R22, RZ, 0x3c, !PT ;  /* 0x0000001603036212 */ /* 0x000fe400078e3cff */
[----:B------:R-:W-:Y:S02]  /*07b0*/  @P0 LOP3.LUT R0, R0, R25, RZ, 0x3c, !PT ;  /* 0x0000001900000212 */ /* 0x000fe400078e3cff */
[----:B------:R-:W-:-:S02]  /*07c0*/  @P0 LOP3.LUT R7, R7, R24, RZ, 0x3c, !PT ;  /* 0x0000001807070212 */ /* 0x000fc400078e3cff */
[----:B------:R-:W-:Y:S02]  /*07d0*/  @P0 LOP3.LUT R3, R3, R26, RZ, 0x3c, !PT ;  /* 0x0000001a03030212 */ /* 0x000fe400078e3cff */
[----:B--2---:R-:W-:Y:S02]  /*07e0*/  @P6 LOP3.LUT R6, R6, R17, RZ, 0x3c, !PT ;  /* 0x0000001106066212 */ /* 0x004fe400078e3cff */
[----:B---3--:R-:W-:Y:S02]  /*07f0*/  @P6 LOP3.LUT R2, R2, R19, RZ, 0x3c, !PT ;  /* 0x0000001302026212 */ /* 0x008fe400078e3cff */
[----:B----4-:R-:W-:Y:S02]  /*0800*/  @P0 LOP3.LUT R6, R6, R21, RZ, 0x3c, !PT ;  /* 0x0000001506060212 */ /* 0x010fe400078e3cff */
[----:B------:R-:W-:Y:S02]  /*0810*/  @P0 LOP3.LUT R2, R2, R23, RZ, 0x3c, !PT ;  /* 0x0000001702020212 */ /* 0x000fe400078e3cff */
[----:B------:R-:W-:-:S13]  /*0820*/  R2P PR, R20.B1, 0x7f ;  /* 0x0000007f14007804 */ /* 0x000fda0000001000 */
[----:B------:R-:W2:Y:S04]  /*0830*/  @P0 LDG.E R18, desc[UR6][R14.64+0xb0] ;  /* 0x0000b0060e120981 */ /* 0x000ea8000c1e1900 */
[----:B------:R-:W3:Y:S04]  /*0840*/  @P0 LDG.E R21, desc[UR6][R14.64+0xa0] ;  /* 0x0000a0060e150981 */ /* 0x000ee8000c1e1900 */
[----:B------:R-:W4:Y:S04]  /*0850*/  @P0 LDG.E R23, desc[UR6][R14.64+0xa4] ;  /* 0x0000a4060e170981 */ /* 0x000f28000c1e1900 */
[----:B------:R-:W4:Y:S04]  /*0860*/  @P0 LDG.E R16, desc[UR6][R14.64+0xa8] ;  /* 0x0000a8060e100981 */ /* 0x000f28000c1e1900 */
[----:B------:R-:W4:Y:S04]  /*0870*/  @P0 LDG.E R25, desc[UR6][R14.64+0xac] ;  /* 0x0000ac060e190981 */ /* 0x000f28000c1e1900 */
[----:B------:R-:W4:Y:S04]  /*0880*/  @P1 LDG.E R27, desc[UR6][R14.64+0xb4] ;  /* 0x0000b4060e1b1981 */ /* 0x000f28000c1e1900 */
[----:B------:R-:W4:Y:S04]  /*0890*/  @P2 LDG.E R29, desc[UR6][R14.64+0xc8] ;  /* 0x0000c8060e1d2981 */ /* 0x000f28000c1e1900 */
[----:B------:R-:W4:Y:S04]  /*08a0*/  @P3 LDG.E R19, desc[UR6][R14.64+0xdc] ;  /* 0x0000dc060e133981 */ /* 0x000f28000c1e1900 */
        /* <DEDUP_REMOVED lines=12> */
[----:B------:R-:W-:Y:S01]  /*0970*/  LOP3.LUT P0, RZ, R20, 0x8000, RZ, 0xc0, !PT ;  /* 0x0000800014ff7812 */ /* 0x000fe2000780c0ff */
[----:B------:R-:W4:Y:S04]  /*0980*/  @P1 LDG.E R25, desc[UR6][R14.64+0xc0] ;  /* 0x0000c0060e191981 */ /* 0x000f28000c1e1900 */
[----:B------:R-:W4:Y:S01]  /*0990*/  @P1 LDG.E R20, desc[UR6][R14.64+0xc4] ;  /* 0x0000c4060e141981 */ /* 0x000f22000c1e1900 */
[----:B------:R-:W-:-:S03]  /*09a0*/  @P1 LOP3.LUT R0, R0, R27, RZ, 0x3c, !PT ;  /* 0x0000001b00001212 */ /* 0x000fc600078e3cff */
[----:B------:R-:W4:Y:S01]  /*09b0*/  @P2 LDG.E R27, desc[UR6][R14.64+0xcc] ;  /* 0x0000cc060e1b2981 */ /* 0x000f22000c1e1900 */
[----:B------:R-:W-:-:S03]  /*09c0*/  @P2 LOP3.LUT R0, R0, R29, RZ, 0x3c, !PT ;  /* 0x0000001d00002212 */ /* 0x000fc600078e3cff */
[----:B------:R-:W4:Y:S01]  /*09d0*/  @P6 LDG.E R29, desc[UR6][R14.64+0x118] ;  /* 0x000118060e1d6981 */ /* 0x000f22000c1e1900 */
[----:B------:R-:W-:-:S03]  /*09e0*/  @P3 LOP3.LUT R0, R0, R19, RZ, 0x3c, !PT ;  /* 0x0000001300003212 */ /* 0x000fc600078e3cff */
[----:B------:R-:W4:Y:S01]  /*09f0*/  @P2 LDG.E R19, desc[UR6][R14.64+0xd4] ;  /* 0x0000d4060e132981 */ /* 0x000f22000c1e1900 */
[----:B------:R-:W-:-:S03]  /*0a00*/  @P4 LOP3.LUT R0, R0, R17, RZ, 0x3c, !PT ;  /* 0x0000001100004212 */ /* 0x000fc600078e3cff */
[----:B------:R-:W4:Y:S04]  /*0a10*/  @P5 LDG.E R17, desc[UR6][R14.64+0x108] ;  /* 0x000108060e115981 */ /* 0x000f28000c1e1900 */
[----:B------:R-:W4:Y:S01]  /*0a20*/  @P0 LDG.E R26, desc[UR6][R14.64+0x13c] ;  /* 0x00013c060e1a0981 */ /* 0x000f22000c1e1900 */
[----:B--2---:R-:W-:-:S03]  /*0a30*/  @P1 LOP3.LUT R7, R7, R18, RZ, 0x3c, !PT ;  /* 0x0000001207071212 */ /* 0x004fc600078e3cff */
[----:B------:R-:W2:Y:S01]  /*0a40*/  @P4 LDG.E R18, desc[UR6][R14.64+0x100] ;  /* 0x000100060e124981 */ /* 0x000ea2000c1e1900 */
[----:B---3--:R-:W-:Y:S02]  /*0a50*/  @P5 LOP3.LUT R0, R0, R21, RZ, 0x3c, !PT ;  /* 0x0000001500005212 */ /* 0x008fe400078e3cff */
[----:B------:R-:W-:Y:S01]  /*0a60*/  @P2 LOP3.LUT R7, R7, R22, RZ, 0x3c, !PT ;  /* 0x0000001607072212 */ /* 0x000fe200078e3cff */
[----:B------:R-:W3:Y:S01]  /*0a70*/  @P3 LDG.E R21, desc[UR6][R14.64+0xe0] ;  /* 0x0000e0060e153981 */ /* 0x000ee2000c1e1900 */
[----:B----4-:R-:W-:-:S03]  /*0a80*/  @P1 LOP3.LUT R6, R6, R23, RZ, 0x3c, !PT ;  /* 0x0000001706061212 */ /* 0x010fc600078e3cff */
[----:B------:R-:W4:Y:S04]  /*0a90*/  @P3 LDG.E R22, desc[UR6][R14.64+0xec] ;  /* 0x0000ec060e163981 */ /* 0x000f28000c1e1900 */
[----:B------:R-:W2:Y:S01]  /*0aa0*/  @P3 LDG.E R23, desc[UR6][R14.64+0xe8] ;  /* 0x0000e8060e173981 */ /* 0x000ea2000c1e1900 */
[----:B------:R-:W-:-:S03]  /*0ab0*/  @P1 LOP3.LUT R2, R2, R25, RZ, 0x3c, !PT ;  /* 0x0000001902021212 */ /* 0x000fc600078e3cff */
[----:B------:R-:W2:Y:S01]  /*0ac0*/  @P4 LDG.E R25, desc[UR6][R14.64+0xf4] ;  /* 0x0000f4060e194981 */ /* 0x000ea2000c1e1900 */
[----:B------:R-:W-:-:S03]  /*0ad0*/  @P1 LOP3.LUT R3, R3, R20, RZ, 0x3c, !PT ;  /* 0x0000001403031212 */ /* 0x000fc600078e3cff */
[----:B------:R-:W2:Y:S01]  /*0ae0*/  @P3 LDG.E R20, desc[UR6][R14.64+0xe4] ;  /* 0x0000e4060e143981 */ /* 0x000ea2000c1e1900 */
[----:B------:R-:W-:Y:S02]  /*0af0*/  @P2 LOP3.LUT R6, R6, R27, RZ, 0x3c, !PT ;  /* 0x0000001b06062212 */ /* 0x000fe400078e3cff */
[----:B------:R-:W-:Y:S01]  /*0b00*/  @P2 LOP3.LUT R3, R3, R16, RZ, 0x3c, !PT ;  /* 0x0000001003032212 */ /* 0x000fe200078e3cff */
[----:B------:R-:W2:Y:S04]  /*0b10*/  @P4 LDG.E R27, desc[UR6][R14.64+0xfc] ;  /* 0x0000fc060e1b4981 */ /* 0x000ea8000c1e1900 */
[----:B------:R-:W2:Y:S01]  /*0b20*/  @P5 LDG.E R16, desc[UR6][R14.64+0x10c] ;  /* 0x00010c060e105981 */ /* 0x000ea2000c1e1900 */
[----:B------:R-:W-:-:S03]  /*0b30*/  @P2 LOP3.LUT R2, R2, R19, RZ, 0x3c, !PT ;  /* 0x0000001302022212 */ /* 0x000fc600078e3cff */
[----:B------:R-:W2:Y:S01]  /*0b40*/  @P5 LDG.E R19, desc[UR6][R14.64+0x110] ;  /* 0x000110060e135981 */ /* 0x000ea2000c1e1900 */
[----:B------:R-:W-:-:S03]  /*0b50*/  @P6 LOP3.LUT R0, R0, R29, RZ, 0x3c, !PT ;  /* 0x0000001d00006212 */ /* 0x000fc600078e3cff */
[----:B------:R-:W2:Y:S01]  /*0b60*/  @P0 LDG.E R29, desc[UR6][R14.64+0x12c] ;  /* 0x00012c060e1d0981 */ /* 0x000ea2000c1e1900 */
[----:B---3--:R-:W-:-:S03]  /*0b70*/  @P3 LOP3.LUT R6, R6, R21, RZ, 0x3c, !PT ;  /* 0x0000001506063212 */ /* 0x008fc600078e3cff */
[----:B------:R-:W3:Y:S01]  /*0b80*/  @P6 LDG.E R21, desc[UR6][R14.64+0x11c] ;  /* 0x00011c060e156981 */ /* 0x000ee2000c1e1900 */
[----:B----4-:R-:W-:-:S03]  /*0b90*/  @P3 LOP3.LUT R3, R3, R22, RZ, 0x3c, !PT ;  /* 0x0000001603033212 */ /* 0x010fc600078e3cff */
[----:B------:R-:W4:Y:S01]  /*0ba0*/  @P6 LDG.E R22, desc[UR6][R14.64+0x128] ;  /* 0x000128060e166981 */ /* 0x000f22000c1e1900 */
[----:B--2---:R-:W-:Y:S02]  /*0bb0*/  @P3 LOP3.LUT R2, R2, R23, RZ, 0x3c, !PT ;  /* 0x0000001702023212 */ /* 0x004fe400078e3cff */
[----:B------:R-:W-:Y:S01]  /*0bc0*/  @P4 LOP3.LUT R3, R3, R18, RZ, 0x3c, !PT ;  /* 0x0000001203034212 */ /* 0x000fe200078e3cff */
[----:B------:R-:W2:Y:S01]  /*0bd0*/  @P6 LDG.E R23, desc[UR6][R14.64+0x124] ;  /* 0x000124060e176981 */ /* 0x000ea2000c1e1900 */
[----:B------:R-:W-:-:S03]  /*0be0*/  @P4 LOP3.LUT R6, R6, R25, RZ, 0x3c, !PT ;  /* 0x0000001906064212 */ /* 0x000fc600078e3cff */
[----:B------:R-:W4:Y:S01]  /*0bf0*/  @P6 LDG.E R18, desc[UR6][R14.64+0x120] ;  /* 0x000120060e126981 */ /* 0x000f22000c1e1900 */
[----:B------:R-:W-:-:S03]  /*0c00*/  @P3 LOP3.LUT R7, R7, R20, RZ, 0x3c, !PT ;  /* 0x0000001407073212 */ /* 0x000fc600078e3cff */
[----:B------:R-:W4:Y:S01]  /*0c10*/  @P5 LDG.E R20, desc[UR6][R14.64+0x114] ;  /* 0x000114060e145981 */ /* 0x000f22000c1e1900 */
[----:B------:R-:W-:Y:S02]  /*0c20*/  @P4 LOP3.LUT R7, R7, R24, RZ, 0x3c, !PT ;  /* 0x0000001807074212 */ /* 0x000fe400078e3cff */
[----:B------:R-:W-:Y:S01]  /*0c30*/  @P5 LOP3.LUT R6, R6, R17, RZ, 0x3c, !PT ;  /* 0x0000001106065212 */ /* 0x000fe200078e3cff */
[----:B------:R-:W4:Y:S04]  /*0c40*/  @P0 LDG.E R24, desc[UR6][R14.64+0x134] ;  /* 0x000134060e180981 */ /* 0x000f28000c1e1900 */
[----:B------:R-:W4:Y:S04]  /*0c50*/  @P0 LDG.E R17, desc[UR6][R14.64+0x130] ;  /* 0x000130060e110981 */ /* 0x000f28000c1e1900 */
[----:B------:R-:W4:Y:S01]  /*0c60*/  @P0 LDG.E R25, desc[UR6][R14.64+0x138] ;  /* 0x000138060e190981 */ /* 0x000f22000c1e1900 */
[----:B------:R-:W-:Y:S01]  /*0c70*/  UIADD3 UR4, UPT, UPT, UR4, 0x10, URZ ;  /* 0x0000001004047890 */ /* 0x000fe2000fffe0ff */
[----:B------:R-:W-:-:S03]  /*0c80*/  @P4 LOP3.LUT R2, R2, R27, RZ, 0x3c, !PT ;  /* 0x0000001b02024212 */ /* 0x000fc600078e3cff */
[----:B------:R-:W-:Y:S01]  /*0c90*/  UISETP.NE.AND UP0, UPT, UR4, 0x20, UPT ;  /* 0x000000200400788c */ /* 0x000fe2000bf05270 */
[----:B------:R-:W-:Y:S02]  /*0ca0*/  @P5 LOP3.LUT R7, R7, R16, RZ, 0x3c, !PT ;  /* 0x0000001007075212 */ /* 0x000fe400078e3cff */
[----:B------:R-:W-:Y:S02]  /*0cb0*/  @P5 LOP3.LUT R2, R2, R19, RZ, 0x3c, !PT ;  /* 0x0000001302025212 */ /* 0x000fe400078e3cff */
[----:B------:R-:W-:Y:S02]  /*0cc0*/  @P0 LOP3.LUT R0, R0, R29, RZ, 0x3c, !PT ;  /* 0x0000001d00000212 */ /* 0x000fe400078e3cff */
[----:B---3--:R-:W-:Y:S02]  /*0cd0*/  @P6 LOP3.LUT R6, R6, R21, RZ, 0x3c, !PT ;  /* 0x0000001506066212 */ /* 0x008fe400078e3cff */
[----:B--2---:R-:W-:Y:S02]  /*0ce0*/  @P6 LOP3.LUT R2, R2, R23, RZ, 0x3c, !PT ;  /* 0x0000001702026212 */ /* 0x004fe400078e3cff */
[----:B----4-:R-:W-:-:S02]  /*0cf0*/  @P6 LOP3.LUT R7, R7, R18, RZ, 0x3c, !PT ;  /* 0x0000001207076212 */ /* 0x010fc400078e3cff */
[----:B------:R-:W-:-:S04]  /*0d00*/  @P5 LOP3.LUT R3, R3, R20, RZ, 0x3c, !PT ;  /* 0x0000001403035212 */ /* 0x000fc800078e3cff */
[----:B------:R-:W-:Y:S02]  /*0d10*/  @P6 LOP3.LUT R3, R3, R22, RZ, 0x3c, !PT ;  /* 0x0000001603036212 */ /* 0x000fe400078e3cff */
[----:B------:R-:W-:Y:S02]  /*0d20*/  @P0 LOP3.LUT R7, R7, R24, RZ, 0x3c, !PT ;  /* 0x0000001807070212 */ /* 0x000fe400078e3cff */
[----:B------:R-:W-:Y:S02]  /*0d30*/  @P0 LOP3.LUT R6, R6, R17, RZ, 0x3c, !PT ;  /* 0x0000001106060212 */ /* 0x000fe400078e3cff */
[----:B------:R-:W-:Y:S02]  /*0d40*/  @P0 LOP3.LUT R3, R3, R26, RZ, 0x3c, !PT ;  /* 0x0000001a03030212 */ /* 0x000fe400078e3cff */
[----:B------:R-:W-:Y:S01]  /*0d50*/  @P0 LOP3.LUT R2, R2, R25, RZ, 0x3c, !PT ;  /* 0x0000001902020212 */ /* 0x000fe200078e3cff */
[----:B------:R-:W-:Y:S06]  /*0d60*/  BRA.U UP0, `(.L_x_4) ;  /* 0xfffffff500487547 */ /* 0x000fec000b83ffff */
[----:B------:R-:W-:-:S05]  /*0d70*/  VIADD R12, R12, 0x1 ;  /* 0x000000010c0c7836 */ /* 0x000fca0000000000 */
[----:B------:R-:W-:-:S13]  /*0d80*/  ISETP.NE.AND P0, PT, R12, 0x5, PT ;  /* 0x000000050c00780c */ /* 0x000fda0003f05270 */
[----:B------:R-:W-:Y:S05]  /*0d90*/  @P0 BRA `(.L_x_5) ;  /* 0xfffffff400300947 */ /* 0x000fea000383ffff */
[----:B------:R-:W-:Y:S01]  /*0da0*/  LOP3.LUT R5, R10, 0x3, RZ, 0xc0, !PT ;  /* 0x000000030a057812 */ /* 0x000fe200078ec0ff */
[----:B------:R0:W-:Y:S03]  /*0db0*/  STL.64 [R1+0x8], R6 ;  /* 0x0000080601007387 */ /* 0x0001e60000100a00 */
[----:B------:R-:W-:Y:S01]  /*0dc0*/  ISETP.NE.U32.AND P0, PT, R5, 0x1, PT ;  /* 0x000000010500780c */ /* 0x000fe20003f05070 */
[----:B------:R0:W-:Y:S03]  /*0dd0*/  STL.64 [R1+0x10], R2 ;  /* 0x0000100201007387 */ /* 0x0001e60000100a00 */
[----:B------:R-:W-:Y:S01]  /*0de0*/  ISETP.NE.AND.EX P0, PT, RZ, RZ, PT, P0 ;  /* 0x000000ffff00720c */ /* 0x000fe20003f05300 */
[----:B------:R0:W-:-:S12]  /*0df0*/  STL [R1+0x4], R0 ;  /* 0x0000040001007387 */ /* 0x0001d80000100800 */
[----:B0-----:R-:W-:Y:S05]  /*0e00*/  @!P0 BRA `(.L_x_3) ;  /* 0x0000001400f88947 */ /* 0x001fea0003800000 */
[----:B------:R-:W-:Y:S01]  /*0e10*/  UMOV UR4, URZ ;  /* 0x000000ff00047c82 */ /* 0x000fe20008000000 */
[----:B------:R-:W-:Y:S01]  /*0e20*/  IMAD.MOV.U32 R0, RZ, RZ, RZ ;  /* 0x000000ffff007224 */ /* 0x000fe200078e00ff */
[----:B------:R-:W-:Y:S01]  /*0e30*/  CS2R R6, SRZ ;  /* 0x0000000000067805 */ /* 0x000fe2000001ff00 */
[----:B------:R-:W-:Y:S02]  /*0e40*/  IMAD.MOV.U32 R12, RZ, RZ, RZ ;  /* 0x000000ffff0c7224 */ /* 0x000fe400078e00ff */
[----:B------:R-:W-:Y:S02]  /*0e50*/  IMAD.MOV.U32 R2, RZ, RZ, RZ ;  /* 0x000000ffff027224 */ /* 0x000fe400078e00ff */
[----:B------:R-:W-:-:S07]  /*0e60*/  IMAD.U32 R3, RZ, RZ, UR4 ;  /* 0x00000004ff037e24 */ /* 0x000fce000f8e00ff */
.L_x_7:
[----:B------:R-:W-:-:S06]  /*0e70*/  IMAD R5, R12, 0x4, R1 ;  /* 0x000000040c057824 */ /* 0x000fcc00078e0201 */
[----:B------:R-:W5:Y:S01]  /*0e80*/  LDL R5, [R5+0x4] ;  /* 0x0000040005057983 */ /* 0x000f620000100800 */
[----:B------:R-:W-:-:S05]  /*0e90*/  UMOV UR4, URZ ;  /* 0x000000ff00047c82 */ /* 0x000fca0008000000 */
.L_x_6:
        /* <DEDUP_REMOVED lines=180> */
[----:B------:R0:W-:Y:S03]  /*19e0*/  STL [R1+0x4], R0 ;  /* 0x0000040001007387 */ /* 0x0001e60000100800 */
[----:B------:R-:W-:Y:S01]  /*19f0*/  ISETP.NE.AND.EX P0, PT, RZ, RZ, PT, P0 ;  /* 0x000000ffff00720c */ /* 0x000fe20003f05300 */
[----:B------:R0:W-:-:S12]  /*1a00*/  STL.64 [R1+0x10], R2 ;  /* 0x0000100201007387 */ /* 0x0001d80000100a00 */
[----:B0-----:R-:W-:Y:S05]  /*1a10*/  @P0 BRA `(.L_x_3) ;  /* 0x0000000800f40947 */ /* 0x001fea0003800000 */
[----:B------:R-:W-:Y:S01]  /*1a20*/  UMOV UR4, URZ ;  /* 0x000000ff00047c82 */ /* 0x000fe20008000000 */
[----:B------:R-:W-:Y:S01]  /*1a30*/  IMAD.MOV.U32 R0, RZ, RZ, RZ ;  /* 0x000000ffff007224 */ /* 0x000fe200078e00ff */
[----:B------:R-:W-:Y:S01]  /*1a40*/  CS2R R6, SRZ ;  /* 0x0000000000067805 */ /* 0x000fe2000001ff00 */
[----:B------:R-:W-:Y:S02]  /*1a50*/  IMAD.MOV.U32 R12, RZ, RZ, RZ ;  /* 0x000000ffff0c7224 */ /* 0x000fe400078e00ff */
[----:B------:R-:W-:Y:S02]  /*1a60*/  IMAD.MOV.U32 R2, RZ, RZ, RZ ;  /* 0x000000ffff027224 */ /* 0x000fe400078e00ff */
[----:B------:R-:W-:-:S07]  /*1a70*/  IMAD.U32 R3, RZ, RZ, UR4 ;  /* 0x00000004ff037e24 */ /* 0x000fce000f8e00ff */
.L_x_9:
[----:B------:R-:W-:-:S06]  /*1a80*/  IMAD R5, R12, 0x4, R1 ;  /* 0x000000040c057824 */ /* 0x000fcc00078e0201 */
[----:B------:R-:W5:Y:S01]  /*1a90*/  LDL R5, [R5+0x4] ;  /* 0x0000040005057983 */ /* 0x000f620000100800 */
[----:B------:R-:W-:-:S05]  /*1aa0*/  UMOV UR4, URZ ;  /* 0x000000ff00047c82 */ /* 0x000fca0008000000 */
.L_x_8:
        /* <DEDUP_REMOVED lines=177> */
[----:B------:R0:W-:Y:S04]  /*25c0*/  STL.64 [R1+0x8], R6 ;  /* 0x0000080601007387 */ /* 0x0001e80000100a00 */
[----:B------:R0:W-:Y:S04]  /*25d0*/  STL [R1+0x4], R0 ;  /* 0x0000040001007387 */ /* 0x0001e80000100800 */
[----:B------:R0:W-:Y:S02]  /*25e0*/  STL.64 [R1+0x10], R2 ;  /* 0x0000100201007387 */ /* 0x0001e40000100a00 */
.L_x_3:
[----:B------:R-:W-:Y:S05]  /*25f0*/  BSYNC.RECONVERGENT B1 ;  /* 0x0000000000017941 */ /* 0x000fea0003800200 */
.L_x_2:
[C---:B------:R-:W-:Y:S01]  /*2600*/  ISETP.GT.U32.AND P0, PT, R10.reuse, 0x3, PT ;  /* 0x000000030a00780c */ /* 0x040fe20003f04070 */
[----:B------:R-:W-:Y:S01]  /*2610*/  VIADD R11, R11, 0x1 ;  /* 0x000000010b0b7836 */ /* 0x000fe20000000000 */
[--C-:B------:R-:W-:Y:S02]  /*2620*/  SHF.R.U64 R10, R10, 0x2, R13.reuse ;  /* 0x000000020a0a7819 */ /* 0x100fe4000000120d */
[----:B------:R-:W-:Y:S02]  /*2630*/  ISETP.GT.U32.AND.EX P0, PT, R13, RZ, PT, P0 ;  /* 0x000000ff0d00720c */ /* 0x000fe40003f04100 */
[----:B------:R-:W-:-:S11]  /*2640*/  SHF.R.U32.HI R13, RZ, 0x2, R13 ;  /* 0x00000002ff0d7819 */ /* 0x000fd6000001160d */
[----:B------:R-:W-:Y:S05]  /*2650*/  @P0 BRA `(.L_x_10) ;  /* 0xffffffd800d40947 */ /* 0x000fea000383ffff */
.L_x_1:
[----:B------:R-:W-:Y:S05]  /*2660*/  BSYNC.RECONVERGENT B0 ;  /* 0x0000000000007941 */ /* 0x000fea0003800200 */
.L_x_0:
[----:B------:R-:W-:Y:S01]  /*2670*/  SHF.R.U32.HI R5, RZ, 0x2, R0 ;  /* 0x00000002ff057819 */ /* 0x000fe20000011600 */
[----:B------:R-:W1:Y:S03]  /*2680*/  LDCU.64 UR4, c[0x0][0x380] ;  /* 0x00007000ff0477ac */ /* 0x000e660008000a00 */
[----:B------:R-:W-:Y:S01]  /*2690*/  LOP3.LUT R5, R5, R0, RZ, 0x3c, !PT ;  /* 0x0000000005057212 */ /* 0x000fe200078e3cff */
[----:B0-----:R-:W-:-:S04]  /*26a0*/  IMAD.SHL.U32 R0, R3, 0x10, RZ ;  /* 0x0000001003007824 */ /* 0x001fc800078e00ff */
[----:B------:R-:W-:-:S05]  /*26b0*/  IMAD.SHL.U32 R2, R5, 0x2, RZ ;  /* 0x0000000205027824 */ /* 0x000fca00078e00ff */
[----:B------:R-:W-:Y:S02]  /*26c0*/  LOP3.LUT R0, R5, R2, R0, 0x96, !PT ;  /* 0x0000000205007212 */ /* 0x000fe400078e9600 */
[----:B------:R-:W-:Y:S02]  /*26d0*/  SHF.R.S32.HI R5, RZ, 0x1f, R4 ;  /* 0x0000001fff057819 */ /* 0x000fe40000011404 */
[----:B------:R-:W-:Y:S01]  /*26e0*/  LOP3.LUT R3, R0, R3, RZ, 0x3c, !PT ;  /* 0x0000000300037212 */ /* 0x000fe200078e3cff */
[----:B------:R-:W-:Y:S01]  /*26f0*/  IMAD.MOV.U32 R0, RZ, RZ, 0x2f800000 ;  /* 0x2f800000ff007424 */ /* 0x000fe200078e00ff */
[----:B-1----:R-:W-:-:S03]  /*2700*/  LEA R6, P0, R4, UR4, 0x3 ;  /* 0x0000000404067c11 */ /* 0x002fc6000f8018ff */
[C---:B------:R-:W-:Y:S01]  /*2710*/  IMAD R3, R4.reuse, 0x587c5, R3 ;  /* 0x000587c504037824 */ /* 0x040fe200078e0203 */
[----:B------:R-:W-:-:S03]  /*2720*/  LEA.HI.X R7, R4, UR5, R5, 0x3, P0 ;  /* 0x0000000504077c11 */ /* 0x000fc600080f1c05 */
[----:B------:R-:W-:-:S05]  /*2730*/  VIADD R3, R3, 0x2ac1d59a ;  /* 0x2ac1d59a03037836 */ /* 0x000fca0000000000 */
[----:B------:R-:W-:-:S05]  /*2740*/  I2FP.F32.U32 R3, R3 ;  /* 0x0000000300037245 */ /* 0x000fca0000201000 */
[----:B------:R-:W-:-:S06]  /*2750*/  FFMA R3, R3, R0, 1.1641532182693481445e-10 ;  /* 0x2f00000003037423 */ /* 0x000fcc0000000000 */
[----:B------:R-:W0:Y:S02]  /*2760*/  F2F.F64.F32 R2, R3 ;  /* 0x0000000300027310 */ /* 0x000e240000201800 */
[----:B0-----:R-:W-:Y:S01]  /*2770*/  STG.E.64 desc[UR6][R6.64], R2 ;  /* 0x0000000206007986 */ /* 0x001fe2000c101b06 */
[----:B------:R-:W-:Y:S05]  /*2780*/  EXIT ;  /* 0x000000000000794d */ /* 0x000fea0003800000 */
.L_x_11:
[----:B------:R-:W-:-:S00]  /*2790*/  BRA `(.L_x_11) ;  /* 0xfffffffc00fc7947 */ /* 0x000fc0000383ffff */
[----:B------:R-:W-:-:S00]  /*27a0*/  NOP ;  /* 0x0000000000007918 */ /* 0x000fc00000000000 */
        /* <DEDUP_REMOVED lines=13> */
.L_x_30:


//--------------------- .text._Z13init_particleP8ParticlePdS1_ --------------------------
	.section	.text._Z13init_particleP8ParticlePdS1_,"ax",@progbits
	.align	128
        .global         _Z13init_particleP8ParticlePdS1_
        .type           _Z13init_particleP8ParticlePdS1_,@function
        .size           _Z13init_particleP8ParticlePdS1_,(.L_x_31 - _Z13init_particleP8ParticlePdS1_)
        .other          _Z13init_particleP8ParticlePdS1_,@"STO_CUDA_ENTRY STV_DEFAULT"
_Z13init_particleP8ParticlePdS1_:
.text._Z13init_particleP8ParticlePdS1_:
[----:B------:R-:W-:Y:S01]  /*0000*/  LDC R1, c[0x0][0x37c] ;  /* 0x0000df00ff017b82 */ /* 0x000fe20000000800 */
[----:B------:R-:W0:Y:S07]  /*0010*/  S2R R13, SR_TID.X ;  /* 0x00000000000d7919 */ /* 0x000e2e0000002100 */
[----:B------:R-:W0:Y:S01]  /*0020*/  S2UR UR6, SR_CTAID.X ;  /* 0x00000000000679c3 */ /* 0x000e220000002500 */
[----:B------:R-:W1:Y:S07]  /*0030*/  LDCU.64 UR4, c[0x0][0x358] ;  /* 0x00006b00ff0477ac */ /* 0x000e6e0008000a00 */
[----:B------:R-:W0:Y:S08]  /*0040*/  LDC R0, c[0x0][0x360] ;  /* 0x0000d800ff007b82 */ /* 0x000e300000000800 */
[----:B------:R-:W2:Y:S08]  /*0050*/  LDC.64 R2, c[0x0][0x380] ;  /* 0x0000e000ff027b82 */ /* 0x000eb00000000a00 */
[----:B------:R-:W3:Y:S01]  /*0060*/  LDC.64 R4, c[0x0][0x388] ;  /* 0x0000e200ff047b82 */ /* 0x000ee20000000a00 */
[----:B0-----:R-:W-:-:S07]  /*0070*/  IMAD R13, R0, UR6, R13 ;  /* 0x00000006000d7c24 */ /* 0x001fce000f8e020d */
[----:B------:R-:W0:Y:S01]  /*0080*/  LDC.64 R10, c[0x0][0x390] ;  /* 0x0000e400ff0a7b82 */ /* 0x000e220000000a00 */
[----:B--2---:R-:W-:-:S05]  /*0090*/  IMAD.WIDE R2, R13, 0x28, R2 ;  /* 0x000000280d027825 */ /* 0x004fca00078e0202 */
[----:B-1----:R-:W2:Y:S04]  /*00a0*/  LDG.E.64 R8, desc[UR4][R2.64] ;  /* 0x0000000402087981 */ /* 0x002ea8000c1e1b00 */
[----:B---3--:R-:W2:Y:S01]  /*00b0*/  LDG.E.64 R6, desc[UR4][R4.64] ;  /* 0x0000000404067981 */ /* 0x008ea2000c1e1b00 */
[----:B0-----:R-:W-:-:S03]  /*00c0*/  IMAD.WIDE R10, R13, 0x8, R10 ;  /* 0x000000080d0a7825 */ /* 0x001fc600078e020a */
[----:B--2---:R-:W-:Y:S04]  /*00d0*/  STG.E.64 desc[UR4][R8.64], R6 ;  /* 0x0000000608007986 */ /* 0x004fe8000c101b04 */
[----:B------:R-:W2:Y:S04]  /*00e0*/  LDG.E.64 R14, desc[UR4][R2.64+0x8] ;  /* 0x00000804020e7981 */ /* 0x000ea8000c1e1b00 */
[----:B------:R-:W2:Y:S04]  /*00f0*/  LDG.E.64 R12, desc[UR4][R10.64] ;  /* 0x000000040a0c7981 */ /* 0x000ea8000c1e1b00 */
[----:B--2---:R-:W-:Y:S04]  /*0100*/  STG.E.64 desc[UR4][R14.64], R12 ;  /* 0x0000000c0e007986 */ /* 0x004fe8000c101b04 */
[----:B------:R-:W2:Y:S04]  /*0110*/  LDG.E.64 R16, desc[UR4][R4.64+0x8] ;  /* 0x0000080404107981 */ /* 0x000ea8000c1e1b00 */
[----:B------:R-:W2:Y:S04]  /*0120*/  LDG.E.64 R18, desc[UR4][R2.64] ;  /* 0x0000000402127981 */ /* 0x000ea8000c1e1b00 */
[----:B--2---:R-:W-:Y:S04]  /*0130*/  STG.E.64 desc[UR4][R18.64+0x8], R16 ;  /* 0x0000081012007986 */ /* 0x004fe8000c101b04 */
[----:B------:R-:W2:Y:S04]  /*0140*/  LDG.E.64 R20, desc[UR4][R10.64+0x8] ;  /* 0x000008040a147981 */ /* 0x000ea8000c1e1b00 */
[----:B------:R-:W2:Y:S04]  /*0150*/  LDG.E.64 R22, desc[UR4][R2.64+0x8] ;  /* 0x0000080402167981 */ /* 0x000ea8000c1e1b00 */
[----:B--2---:R-:W-:Y:S01]  /*0160*/  STG.E.64 desc[UR4][R22.64+0x8], R20 ;  /* 0x0000081416007986 */ /* 0x004fe2000c101b04 */
[----:B------:R-:W-:Y:S05]  /*0170*/  EXIT ;  /* 0x000000000000794d */ /* 0x000fea0003800000 */
.L_x_12:
        /* <DEDUP_REMOVED lines=16> */
.L_x_31:


//--------------------- .text._Z21evaluate_update_pbestP8Particle --------------------------
	.section	.text._Z21evaluate_update_pbestP8Particle,"ax",@progbits
	.align	128
        .global         _Z21evaluate_update_pbestP8Particle
        .type           _Z21evaluate_update_pbestP8Particle,@function
        .size           _Z21evaluate_update_pbestP8Particle,(.L_x_32 - _Z21evaluate_update_pbestP8Particle)
        .other          _Z21evaluate_update_pbestP8Particle,@"STO_CUDA_ENTRY STV_DEFAULT"
_Z21evaluate_update_pbestP8Particle:
.text._Z21evaluate_update_pbestP8Particle:
[----:B------:R-:W-:Y:S01]  /*0000*/  LDC R1, c[0x0][0x37c] ;  /* 0x0000df00ff017b82 */ /* 0x000fe20000000800 */
[----:B------:R-:W0:Y:S07]  /*0010*/  S2R R5, SR_TID.X ;  /* 0x0000000000057919 */ /* 0x000e2e0000002100 */
[----:B------:R-:W0:Y:S01]  /*0020*/  S2UR UR6, SR_CTAID.X ;  /* 0x00000000000679c3 */ /* 0x000e220000002500 */
[----:B------:R-:W1:Y:S07]  /*0030*/  LDCU.64 UR4, c[0x0][0x358] ;  /* 0x00006b00ff0477ac */ /* 0x000e6e0008000a00 */
[----:B------:R-:W0:Y:S08]  /*0040*/  LDC R0, c[0x0][0x360] ;  /* 0x0000d800ff007b82 */ /* 0x000e300000000800 */
[----:B------:R-:W2:Y:S01]  /*0050*/  LDC.64 R2, c[0x0][0x380] ;  /* 0x0000e000ff027b82 */ /* 0x000ea20000000a00 */
[----:B0-----:R-:W-:-:S04]  /*0060*/  IMAD R5, R0, UR6, R5 ;  /* 0x0000000600057c24 */ /* 0x001fc8000f8e0205 */
[----:B--2---:R-:W-:-:S05]  /*0070*/  IMAD.WIDE R2, R5, 0x28, R2 ;  /* 0x0000002805027825 */ /* 0x004fca00078e0202 */
[----:B-1----:R-:W2:Y:S04]  /*0080*/  LDG.E.64 R4, desc[UR4][R2.64+0x20] ;  /* 0x0000200402047981 */ /* 0x002ea8000c1e1b00 */
[----:B------:R-:W3:Y:S01]  /*0090*/  LDG.E.64 R6, desc[UR4][R2.64+0x18] ;  /* 0x0000180402067981 */ /* 0x000ee2000c1e1b00 */
[C---:B--2---:R-:W-:Y:S02]  /*00a0*/  DSETP.NEU.AND P0, PT, R4.reuse, -1, PT ;  /* 0xbff000000400742a */ /* 0x044fe40003f0d000 */
[----:B---3--:R-:W-:-:S14]  /*00b0*/  DSETP.GEU.AND P1, PT, R4, R6, PT ;  /* 0x000000060400722a */ /* 0x008fdc0003f2e000 */
[----:B------:R-:W-:Y:S05]  /*00c0*/  @P0 EXIT P1 ;  /* 0x000000000000094d */ /* 0x000fea0000800000 */
[----:B------:R-:W2:Y:S04]  /*00d0*/  LDG.E.64 R6, desc[UR4][R2.64] ;  /* 0x0000000402067981 */ /* 0x000ea8000c1e1b00 */
[----:B------:R-:W-:Y:S04]  /*00e0*/  STG.E.64 desc[UR4][R2.64+0x18], R4 ;  /* 0x0000180402007986 */ /* 0x000fe8000c101b04 */
[----:B--2---:R-:W-:Y:S01]  /*00f0*/  STG.E.64 desc[UR4][R2.64+0x10], R6 ;  /* 0x0000100602007986 */ /* 0x004fe2000c101b04 */
[----:B------:R-:W-:Y:S05]  /*0100*/  EXIT ;  /* 0x000000000000794d */ /* 0x000fea0003800000 */
.L_x_13:
        /* <DEDUP_REMOVED lines=15> */
.L_x_32:


//--------------------- .text._Z17calculate_fitnessP8Particle --------------------------
	.section	.text._Z17calculate_fitnessP8Particle,"ax",@progbits
	.align	128
        .global         _Z17calculate_fitnessP8Particle
        .type           _Z17calculate_fitnessP8Particle,@function
        .size           _Z17calculate_fitnessP8Particle,(.L_x_29 - _Z17calculate_fitnessP8Particle)
        .other          _Z17calculate_fitnessP8Particle,@"STO_CUDA_ENTRY STV_DEFAULT"
_Z17calculate_fitnessP8Particle:
.text._Z17calculate_fitnessP8Particle:
        /* <DEDUP_REMOVED lines=9> */
[----:B--2---:R-:W2:Y:S01]  /*0090*/  LD.E.64 R6, desc[UR4][R8.64] ;  /* 0x0000000408067980 */ /* 0x004ea2000c101b00 */
[----:B------:R-:W-:Y:S01]  /*00a0*/  BSSY.RECONVERGENT B0, `(.L_x_14) ;  /* 0x0000004000007945 */ /* 0x000fe20003800200 */
[----:B------:R-:W-:Y:S01]  /*00b0*/  MOV R0, 0xe0 ;  /* 0x000000e000007802 */ /* 0x000fe20000000f00 */
[----:B--2---:R-:W-:-:S11]  /*00c0*/  DADD R22, -RZ, |R6| ;  /* 0x00000000ff167229 */ /* 0x004fd60000000506 */
[----:B------:R-:W-:Y:S05]  /*00d0*/  CALL.REL.NOINC `($_Z17calculate_fitnessP8Particle$__internal_accurate_pow) ;  /* 0x0000000400307944 */ /* 0x000fea0003c00000 */
[----:B------:R-:W-:Y:S05]  /*00e0*/  BSYNC.RECONVERGENT B0 ;  /* 0x0000000000007941 */ /* 0x000fea0003800200 */
.L_x_14:
[----:B------:R-:W2:Y:S01]  /*00f0*/  LD.E.64 R4, desc[UR4][R8.64+0x8] ;  /* 0x0000080408047980 */ /* 0x000ea2000c101b00 */
[C---:B------:R-:W-:Y:S01]  /*0100*/  DADD R12, R6.reuse, 2 ;  /* 0x40000000060c7429 */ /* 0x040fe20000000000 */
[----:B------:R-:W-:Y:S01]  /*0110*/  BSSY.RECONVERGENT B0, `(.L_x_15) ;  /* 0x000000e000007945 */ /* 0x000fe20003800200 */
[----:B------:R-:W-:-:S06]  /*0120*/  DSETP.NEU.AND P0, PT, R6, RZ, PT ;  /* 0x000000ff0600722a */ /* 0x000fcc0003f0d000 */
[----:B------:R-:W-:Y:S02]  /*0130*/  FSEL R10, R10, RZ, P0 ;  /* 0x000000ff0a0a7208 */ /* 0x000fe40000000000 */
[----:B------:R-:W-:Y:S02]  /*0140*/  LOP3.LUT R12, R13, 0x7ff00000, RZ, 0xc0, !PT ;  /* 0x7ff000000d0c7812 */ /* 0x000fe400078ec0ff */
[----:B------:R-:W-:Y:S02]  /*0150*/  FSEL R11, R16, RZ, P0 ;  /* 0x000000ff100b7208 */ /* 0x000fe40000000000 */
[----:B------:R-:W-:Y:S01]  /*0160*/  ISETP.NE.AND P1, PT, R12, 0x7ff00000, PT ;  /* 0x7ff000000c00780c */ /* 0x000fe20003f25270 */
[----:B--2---:R-:W-:-:S12]  /*0170*/  DADD R22, -RZ, |R4| ;  /* 0x00000000ff167229 */ /* 0x004fd80000000504 */
[----:B------:R-:W-:Y:S05]  /*0180*/  @P1 BRA `(.L_x_16) ;  /* 0x0000000000181947 */ /* 0x000fea0003800000 */
[----:B------:R-:W-:-:S14]  /*0190*/  DSETP.NAN.AND P0, PT, R6, R6, PT ;  /* 0x000000060600722a */ /* 0x000fdc0003f08000 */
[----:B------:R-:W-:Y:S01]  /*01a0*/  @P0 DADD R10, R6, 2 ;  /* 0x40000000060a0429 */ /* 0x000fe20000000000 */
[----:B------:R-:W-:Y:S10]  /*01b0*/  @P0 BRA `(.L_x_16) ;  /* 0x00000000000c0947 */ /* 0x000ff40003800000 */
[----:B------:R-:W-:-:S14]  /*01c0*/  DSETP.NEU.AND P0, PT, |R6|, +INF , PT ;  /* 0x7ff000000600742a */ /* 0x000fdc0003f0d200 */
[----:B------:R-:W-:Y:S02]  /*01d0*/  @!P0 IMAD.MOV.U32 R10, RZ, RZ, 0x0 ;  /* 0x00000000ff0a8424 */ /* 0x000fe400078e00ff */
[----:B------:R-:W-:-:S07]  /*01e0*/  @!P0 IMAD.MOV.U32 R11, RZ, RZ, 0x7ff00000 ;  /* 0x7ff00000ff0b8424 */ /* 0x000fce00078e00ff */
.L_x_16:
[----:B------:R-:W-:Y:S05]  /*01f0*/  BSYNC.RECONVERGENT B0 ;  /* 0x0000000000007941 */ /* 0x000fea0003800200 */
.L_x_15:
[----:B------:R-:W-:Y:S01]  /*0200*/  DADD R10, RZ, R10 ;  /* 0x00000000ff0a7229 */ /* 0x000fe2000000000a */
[----:B------:R-:W-:Y:S01]  /*0210*/  BSSY.RECONVERGENT B0, `(.L_x_17) ;  /* 0x0000006000007945 */ /* 0x000fe20003800200 */
[----:B------:R-:W-:Y:S01]  /*0220*/  DSETP.NEU.AND P0, PT, R6, 1, PT ;  /* 0x3ff000000600742a */ /* 0x000fe20003f0d000 */
[----:B------:R-:W-:-:S07]  /*0230*/  MOV R0, 0x270 ;  /* 0x0000027000007802 */ /* 0x000fce0000000f00 */
[----:B------:R-:W-:Y:S02]  /*0240*/  FSEL R6, R10, RZ, P0 ;  /* 0x000000ff0a067208 */ /* 0x000fe40000000000 */
[----:B------:R-:W-:-:S07]  /*0250*/  FSEL R7, R11, 1.875, P0 ;  /* 0x3ff000000b077808 */ /* 0x000fce0000000000 */
[----:B------:R-:W-:Y:S05]  /*0260*/  CALL.REL.NOINC `($_Z17calculate_fitnessP8Particle$__internal_accurate_pow) ;  /* 0x0000000000cc7944 */ /* 0x000fea0003c00000 */
[----:B------:R-:W-:Y:S05]  /*0270*/  BSYNC.RECONVERGENT B0 ;  /* 0x0000000000007941 */ /* 0x000fea0003800200 */
.L_x_17:
[C---:B------:R-:W-:Y:S01]  /*0280*/  DADD R12, R4.reuse, 2 ;  /* 0x40000000040c7429 */ /* 0x040fe20000000000 */
[----:B------:R-:W-:Y:S01]  /*0290*/  BSSY.RECONVERGENT B0, `(.L_x_18) ;  /* 0x000000f000007945 */ /* 0x000fe20003800200 */
[----:B------:R-:W-:-:S06]  /*02a0*/  DSETP.NEU.AND P0, PT, R4, RZ, PT ;  /* 0x000000ff0400722a */ /* 0x000fcc0003f0d000 */
[----:B------:R-:W-:Y:S02]  /*02b0*/  FSEL R10, R10, RZ, P0 ;  /* 0x000000ff0a0a7208 */ /* 0x000fe40000000000 */
[----:B------:R-:W-:Y:S02]  /*02c0*/  LOP3.LUT R12, R13, 0x7ff00000, RZ, 0xc0, !PT ;  /* 0x7ff000000d0c7812 */ /* 0x000fe400078ec0ff */
[----:B------:R-:W-:Y:S02]  /*02d0*/  FSEL R11, R16, RZ, P0 ;  /* 0x000000ff100b7208 */ /* 0x000fe40000000000 */
[----:B------:R-:W-:-:S13]  /*02e0*/  ISETP.NE.AND P1, PT, R12, 0x7ff00000, PT ;  /* 0x7ff000000c00780c */ /* 0x000fda0003f25270 */
[----:B------:R-:W-:Y:S05]  /*02f0*/  @P1 BRA `(.L_x_19) ;  /* 0x0000000000201947 */ /* 0x000fea0003800000 */
[----:B------:R-:W-:-:S14]  /*0300*/  DSETP.NAN.AND P0, PT, R4, R4, PT ;  /* 0x000000040400722a */ /* 0x000fdc0003f08000 */
[----:B------:R-:W-:Y:S05]  /*0310*/  @P0 BRA `(.L_x_20) ;  /* 0x0000000000140947 */ /* 0x000fea0003800000 */
[----:B------:R-:W-:-:S14]  /*0320*/  DSETP.NEU.AND P0, PT, |R4|, +INF , PT ;  /* 0x7ff000000400742a */ /* 0x000fdc0003f0d200 */
[----:B------:R-:W-:Y:S05]  /*0330*/  @P0 BRA `(.L_x_19) ;  /* 0x0000000000100947 */ /* 0x000fea0003800000 */
[----:B------:R-:W-:Y:S02]  /*0340*/  IMAD.MOV.U32 R10, RZ, RZ, 0x0 ;  /* 0x00000000ff0a7424 */ /* 0x000fe400078e00ff */
[----:B------:R-:W-:Y:S01]  /*0350*/  IMAD.MOV.U32 R11, RZ, RZ, 0x7ff00000 ;  /* 0x7ff00000ff0b7424 */ /* 0x000fe200078e00ff */
[----:B------:R-:W-:Y:S06]  /*0360*/  BRA `(.L_x_19) ;  /* 0x0000000000047947 */ /* 0x000fec0003800000 */
.L_x_20:
[----:B------:R-:W-:-:S11]  /*0370*/  DADD R10, R4, 2 ;  /* 0x40000000040a7429 */ /* 0x000fd60000000000 */
.L_x_19:
[----:B------:R-:W-:Y:S05]  /*0380*/  BSYNC.RECONVERGENT B0 ;  /* 0x0000000000007941 */ /* 0x000fea0003800200 */
.L_x_18:
[----:B------:R-:W2:Y:S01]  /*0390*/  LD.E.64 R8, desc[UR4][R8.64+0x10] ;  /* 0x0000100408087980 */ /* 0x000ea2000c101b00 */
[----:B------:R-:W-:Y:S01]  /*03a0*/  DSETP.NEU.AND P0, PT, R4, 1, PT ;  /* 0x3ff000000400742a */ /* 0x000fe20003f0d000 */
[----:B------:R-:W-:Y:S01]  /*03b0*/  BSSY.RECONVERGENT B0, `(.L_x_21) ;  /* 0x0000007000007945 */ /* 0x000fe20003800200 */
[----:B------:R-:W-:-:S04]  /*03c0*/  MOV R0, 0x420 ;  /* 0x0000042000007802 */ /* 0x000fc80000000f00 */
[----:B------:R-:W-:Y:S02]  /*03d0*/  FSEL R4, R10, RZ, P0 ;  /* 0x000000ff0a047208 */ /* 0x000fe40000000000 */
[----:B------:R-:W-:-:S06]  /*03e0*/  FSEL R5, R11, 1.875, P0 ;  /* 0x3ff000000b057808 */ /* 0x000fcc0000000000 */
[----:B------:R-:W-:Y:S02]  /*03f0*/  DADD R6, R6, R4 ;  /* 0x0000000006067229 */ /* 0x000fe40000000004 */
[----:B--2---:R-:W-:-:S11]  /*0400*/  DADD R22, -RZ, |R8| ;  /* 0x00000000ff167229 */ /* 0x004fd60000000508 */
[----:B------:R-:W-:Y:S05]  /*0410*/  CALL.REL.NOINC `($_Z17calculate_fitnessP8Particle$__internal_accurate_pow) ;  /* 0x0000000000607944 */ /* 0x000fea0003c00000 */
[----:B------:R-:W-:Y:S05]  /*0420*/  BSYNC.RECONVERGENT B0 ;  /* 0x0000000000007941 */ /* 0x000fea0003800200 */
.L_x_21:
        /* <DEDUP_REMOVED lines=15> */
.L_x_24:
[----:B------:R-:W-:-:S11]  /*0520*/  DADD R10, R8, 2 ;  /* 0x40000000080a7429 */ /* 0x000fd60000000000 */
.L_x_23:
[----:B------:R-:W-:Y:S05]  /*0530*/  BSYNC.RECONVERGENT B0 ;  /* 0x0000000000007941 */ /* 0x000fea0003800200 */
.L_x_22:
[----:B------:R-:W-:-:S06]  /*0540*/  DSETP.NEU.AND P0, PT, R8, 1, PT ;  /* 0x3ff000000800742a */ /* 0x000fcc0003f0d000 */
[----:B------:R-:W-:Y:S02]  /*0550*/  FSEL R4, R10, RZ, P0 ;  /* 0x000000ff0a047208 */ /* 0x000fe40000000000 */
[----:B------:R-:W-:-:S06]  /*0560*/  FSEL R5, R11, 1.875, P0 ;  /* 0x3ff000000b057808 */ /* 0x000fcc0000000000 */
[----:B------:R-:W-:-:S07]  /*0570*/  DADD R6, R6, R4 ;  /* 0x0000000006067229 */ /* 0x000fce0000000004 */
[----:B------:R-:W-:Y:S01]  /*0580*/  STG.E.64 desc[UR4][R2.64+0x20], R6 ;  /* 0x0000200602007986 */ /* 0x000fe2000c101b04 */
[----:B------:R-:W-:Y:S05]  /*0590*/  EXIT ;  /* 0x000000000000794d */ /* 0x000fea0003800000 */
        .type           $_Z17calculate_fitnessP8Particle$__internal_accurate_pow,@function
        .size           $_Z17calculate_fitnessP8Particle$__internal_accurate_pow,(.L_x_29 - $_Z17calculate_fitnessP8Particle$__internal_accurate_pow)
$_Z17calculate_fitnessP8Particle$__internal_accurate_pow:
[----:B------:R-:W-:Y:S01]  /*05a0*/  ISETP.GT.U32.AND P0, PT, R23, 0xfffff, PT ;  /* 0x000fffff1700780c */ /* 0x000fe20003f04070 */
[----:B------:R-:W-:Y:S01]  /*05b0*/  IMAD.MOV.U32 R10, RZ, RZ, R23 ;  /* 0x000000ffff0a7224 */ /* 0x000fe200078e0017 */
[----:B------:R-:W-:Y:S01]  /*05c0*/  UMOV UR6, 0x7d2cafe2 ;  /* 0x7d2cafe200067882 */ /* 0x000fe20000000000 */
[----:B------:R-:W-:Y:S01]  /*05d0*/  IMAD.MOV.U32 R16, RZ, RZ, R22 ;  /* 0x000000ffff107224 */ /* 0x000fe200078e0016 */
[----:B------:R-:W-:Y:S01]  /*05e0*/  UMOV UR7, 0x3eb0f5ff ;  /* 0x3eb0f5ff00077882 */ /* 0x000fe20000000000 */
[----:B------:R-:W-:Y:S01]  /*05f0*/  UMOV UR8, 0x3b39803f ;  /* 0x3b39803f00087882 */ /* 0x000fe20000000000 */
[----:B------:R-:W-:-:S07]  /*0600*/  UMOV UR9, 0x3c7abc9e ;  /* 0x3c7abc9e00097882 */ /* 0x000fce0000000000 */
[----:B------:R-:W-:-:S10]  /*0610*/  @!P0 DMUL R20, R22, 1.80143985094819840000e+16 ;  /* 0x4350000016148828 */ /* 0x000fd40000000000 */
[----:B------:R-:W-:Y:S02]  /*0620*/  @!P0 IMAD.MOV.U32 R10, RZ, RZ, R21 ;  /* 0x000000ffff0a8224 */ /* 0x000fe400078e0015 */
[----:B------:R-:W-:Y:S01]  /*0630*/  @!P0 IMAD.MOV.U32 R16, RZ, RZ, R20 ;  /* 0x000000ffff108224 */ /* 0x000fe200078e0014 */
[----:B------:R-:W-:Y:S02]  /*0640*/  SHF.R.U32.HI R20, RZ, 0x14, R23 ;  /* 0x00000014ff147819 */ /* 0x000fe40000011617 */
[----:B------:R-:W-:Y:S02]  /*0650*/  LOP3.LUT R10, R10, 0x800fffff, RZ, 0xc0, !PT ;  /* 0x800fffff0a0a7812 */ /* 0x000fe400078ec0ff */
[----:B------:R-:W-:Y:S02]  /*0660*/  @!P0 LEA.HI R20, R21, 0xffffffca, RZ, 0xc ;  /* 0xffffffca15148811 */ /* 0x000fe400078f60ff */
[----:B------:R-:W-:Y:S01]  /*0670*/  LOP3.LUT R17, R10, 0x3ff00000, RZ, 0xfc, !PT ;  /* 0x3ff000000a117812 */ /* 0x000fe200078efcff */
[----:B------:R-:W-:-:S03]  /*0680*/  IMAD.MOV.U32 R10, RZ, RZ, RZ ;  /* 0x000000ffff0a7224 */ /* 0x000fc600078e00ff */
[----:B------:R-:W-:-:S13]  /*0690*/  ISETP.GE.U32.AND P1, PT, R17, 0x3ff6a09f, PT ;  /* 0x3ff6a09f1100780c */ /* 0x000fda0003f26070 */
[----:B------:R-:W-:-:S04]  /*06a0*/  @P1 VIADD R11, R17, 0xfff00000 ;  /* 0xfff00000110b1836 */ /* 0x000fc80000000000 */
[----:B------:R-:W-:-:S06]  /*06b0*/  @P1 IMAD.MOV.U32 R17, RZ, RZ, R11 ;  /* 0x000000ffff111224 */ /* 0x000fcc00078e000b */
[C---:B------:R-:W-:Y:S02]  /*06c0*/  DADD R18, R16.reuse, 1 ;  /* 0x3ff0000010127429 */ /* 0x040fe40000000000 */
[----:B------:R-:W-:-:S04]  /*06d0*/  DADD R16, R16, -1 ;  /* 0xbff0000010107429 */ /* 0x000fc80000000000 */
[----:B------:R-:W0:Y:S02]  /*06e0*/  MUFU.RCP64H R11, R19 ;  /* 0x00000013000b7308 */ /* 0x000e240000001800 */
[----:B0-----:R-:W-:-:S08]  /*06f0*/  DFMA R12, -R18, R10, 1 ;  /* 0x3ff00000120c742b */ /* 0x001fd0000000010a */
[----:B------:R-:W-:-:S08]  /*0700*/  DFMA R12, R12, R12, R12 ;  /* 0x0000000c0c0c722b */ /* 0x000fd0000000000c */
[----:B------:R-:W-:Y:S01]  /*0710*/  DFMA R10, R10, R12, R10 ;  /* 0x0000000c0a0a722b */ /* 0x000fe2000000000a */
[----:B------:R-:W-:Y:S02]  /*0720*/  IMAD.MOV.U32 R12, RZ, RZ, 0x41ad3b5a ;  /* 0x41ad3b5aff0c7424 */ /* 0x000fe400078e00ff */
[----:B------:R-:W-:-:S05]  /*0730*/  IMAD.MOV.U32 R13, RZ, RZ, 0x3ed0f5d2 ;  /* 0x3ed0f5d2ff0d7424 */ /* 0x000fca00078e00ff */
[----:B------:R-:W-:-:S08]  /*0740*/  DMUL R14, R16, R10 ;  /* 0x0000000a100e7228 */ /* 0x000fd00000000000 */
[----:B------:R-:W-:-:S08]  /*0750*/  DFMA R14, R16, R10, R14 ;  /* 0x0000000a100e722b */ /* 0x000fd0000000000e */
[CC--:B------:R-:W-:Y:S02]  /*0760*/  DMUL R26, R14.reuse, R14.reuse ;  /* 0x0000000e0e1a7228 */ /* 0x0c0fe40000000000 */
[----:B------:R-:W-:-:S06]  /*0770*/  DMUL R18, R14, R14 ;  /* 0x0000000e0e127228 */ /* 0x000fcc0000000000 */
[----:B------:R-:W-:Y:S01]  /*0780*/  DFMA R12, R26, UR6, R12 ;  /* 0x000000061a0c7c2b */ /* 0x000fe2000800000c */
[----:B------:R-:W-:Y:S01]  /*0790*/  UMOV UR6, 0x75488a3f ;  /* 0x75488a3f00067882 */ /* 0x000fe20000000000 */
[----:B------:R-:W-:Y:S01]  /*07a0*/  UMOV UR7, 0x3ef3b20a ;  /* 0x3ef3b20a00077882 */ /* 0x000fe20000000000 */
[----:B------:R-:W-:-:S05]  /*07b0*/  DFMA R22, R14, R14, -R18 ;  /* 0x0000000e0e16722b */ /* 0x000fca0000000812 */
[----:B------:R-:W-:Y:S01]  /*07c0*/  DFMA R24, R26, R12, UR6 ;  /* 0x000000061a187e2b */ /* 0x000fe2000800000c */
[----:B------:R-:W-:Y:S01]  /*07d0*/  UMOV UR6, 0xe4faecd5 ;  /* 0xe4faecd500067882 */ /* 0x000fe20000000000 */
[----:B------:R-:W-:Y:S01]  /*07e0*/  UMOV UR7, 0x3f1745cd ;  /* 0x3f1745cd00077882 */ /* 0x000fe20000000000 */
[----:B------:R-:W-:-:S05]  /*07f0*/  DADD R12, R16, -R14 ;  /* 0x00000000100c7229 */ /* 0x000fca000000080e */
[----:B------:R-:W-:Y:S01]  /*0800*/  DFMA R24, R26, R24, UR6 ;  /* 0x000000061a187e2b */ /* 0x000fe20008000018 */
[----:B------:R-:W-:Y:S01]  /*0810*/  UMOV UR6, 0x258a578b ;  /* 0x258a578b00067882 */ /* 0x000fe20000000000 */
[----:B------:R-:W-:Y:S01]  /*0820*/  UMOV UR7, 0x3f3c71c7 ;  /* 0x3f3c71c700077882 */ /* 0x000fe20000000000 */
[----:B------:R-:W-:-:S05]  /*0830*/  DADD R12, R12, R12 ;  /* 0x000000000c0c7229 */ /* 0x000fca000000000c */
[----:B------:R-:W-:Y:S01]  /*0840*/  DFMA R24, R26, R24, UR6 ;  /* 0x000000061a187e2b */ /* 0x000fe20008000018 */
[----:B------:R-:W-:Y:S01]  /*0850*/  UMOV UR6, 0x9242b910 ;  /* 0x9242b91000067882 */ /* 0x000fe20000000000 */
[----:B------:R-:W-:Y:S01]  /*0860*/  UMOV UR7, 0x3f624924 ;  /* 0x3f62492400077882 */ /* 0x000fe20000000000 */
[----:B------:R-:W-:-:S05]  /*0870*/  DFMA R12, R16, -R14, R12 ;  /* 0x8000000e100c722b */ /* 0x000fca000000000c */
[----:B------:R-:W-:Y:S01]  /*0880*/  DFMA R24, R26, R24, UR6 ;  /* 0x000000061a187e2b */ /* 0x000fe20008000018 */
[----:B------:R-:W-:Y:S01]  /*0890*/  UMOV UR6, 0x99999dfb ;  /* 0x99999dfb00067882 */ /* 0x000fe20000000000 */
[----:B------:R-:W-:Y:S01]  /*08a0*/  UMOV UR7, 0x3f899999 ;  /* 0x3f89999900077882 */ /* 0x000fe20000000000 */
[----:B------:R-:W-:-:S05]  /*08b0*/  DMUL R12, R10, R12 ;  /* 0x0000000c0a0c7228 */ /* 0x000fca0000000000 */
[----:B------:R-:W-:Y:S01]  /*08c0*/  DFMA R24, R26, R24, UR6 ;  /* 0x000000061a187e2b */ /* 0x000fe20008000018 */
[----:B------:R-:W-:Y:S01]  /*08d0*/  UMOV UR6, 0x55555555 ;  /* 0x5555555500067882 */ /* 0x000fe20000000000 */
[----:B------:R-:W-:-:S06]  /*08e0*/  UMOV UR7, 0x3fb55555 ;  /* 0x3fb5555500077882 */ /* 0x000fcc0000000000 */
[----:B------:R-:W-:-:S08]  /*08f0*/  DFMA R16, R26, R24, UR6 ;  /* 0x000000061a107e2b */ /* 0x000fd00008000018 */
[----:B------:R-:W-:Y:S01]  /*0900*/  DADD R10, -R16, UR6 ;  /* 0x00000006100a7e29 */ /* 0x000fe20008000100 */
[----:B------:R-:W-:Y:S01]  /*0910*/  UMOV UR6, 0xb9e7b0 ;  /* 0x00b9e7b000067882 */ /* 0x000fe20000000000 */
[----:B------:R-:W-:-:S06]  /*0920*/  UMOV UR7, 0x3c46a4cb ;  /* 0x3c46a4cb00077882 */ /* 0x000fcc0000000000 */
[----:B------:R-:W-:Y:S02]  /*0930*/  DFMA R10, R26, R24, R10 ;  /* 0x000000181a0a722b */ /* 0x000fe4000000000a */
[----:B------:R-:W-:Y:S01]  /*0940*/  DMUL R26, R14, R18 ;  /* 0x000000120e1a7228 */ /* 0x000fe20000000000 */
[----:B------:R-:W-:Y:S02]  /*0950*/  VIADD R25, R13, 0x100000 ;  /* 0x001000000d197836 */ /* 0x000fe40000000000 */
[----:B------:R-:W-:-:S03]  /*0960*/  IMAD.MOV.U32 R24, RZ, RZ, R12 ;  /* 0x000000ffff187224 */ /* 0x000fc600078e000c */
[----:B------:R-:W-:Y:S01]  /*0970*/  DADD R10, R10, -UR6 ;  /* 0x800000060a0a7e29 */ /* 0x000fe20008000000 */
[----:B------:R-:W-:Y:S01]  /*0980*/  UMOV UR6, 0x80000000 ;  /* 0x8000000000067882 */ /* 0x000fe20000000000 */
[----:B------:R-:W-:Y:S01]  /*0990*/  UMOV UR7, 0x43300000 ;  /* 0x4330000000077882 */ /* 0x000fe20000000000 */
[C---:B------:R-:W-:Y:S02]  /*09a0*/  DFMA R24, R14.reuse, R24, R22 ;  /* 0x000000180e18722b */ /* 0x040fe40000000016 */
[----:B------:R-:W-:-:S08]  /*09b0*/  DFMA R22, R14, R18, -R26 ;  /* 0x000000120e16722b */ /* 0x000fd0000000081a */
[----:B------:R-:W-:Y:S02]  /*09c0*/  DFMA R22, R12, R18, R22 ;  /* 0x000000120c16722b */ /* 0x000fe40000000016 */
[----:B------:R-:W-:-:S06]  /*09d0*/  DADD R18, R16, R10 ;  /* 0x0000000010127229 */ /* 0x000fcc000000000a */
[----:B------:R-:W-:Y:S02]  /*09e0*/  DFMA R22, R14, R24, R22 ;  /* 0x000000180e16722b */ /* 0x000fe40000000016 */
[----:B------:R-:W-:Y:S02]  /*09f0*/  DADD R24, R16, -R18 ;  /* 0x0000000010187229 */ /* 0x000fe40000000812 */
[----:B------:R-:W-:-:S06]  /*0a00*/  DMUL R16, R18, R26 ;  /* 0x0000001a12107228 */ /* 0x000fcc0000000000 */
[----:B------:R-:W-:Y:S02]  /*0a10*/  DADD R24, R10, R24 ;  /* 0x000000000a187229 */ /* 0x000fe40000000018 */
[----:B------:R-:W-:-:S08]  /*0a20*/  DFMA R10, R18, R26, -R16 ;  /* 0x0000001a120a722b */ /* 0x000fd00000000810 */
[----:B------:R-:W-:-:S08]  /*0a30*/  DFMA R10, R18, R22, R10 ;  /* 0x00000016120a722b */ /* 0x000fd0000000000a */
[----:B------:R-:W-:-:S08]  /*0a40*/  DFMA R24, R24, R26, R10 ;  /* 0x0000001a1818722b */ /* 0x000fd0000000000a */
[----:B------:R-:W-:-:S08]  /*0a50*/  DADD R10, R16, R24 ;  /* 0x00000000100a7229 */ /* 0x000fd00000000018 */
[--C-:B------:R-:W-:Y:S02]  /*0a60*/  DADD R18, R14, R10.reuse ;  /* 0x000000000e127229 */ /* 0x100fe4000000000a */
[----:B------:R-:W-:-:S06]  /*0a70*/  DADD R16, R16, -R10 ;  /* 0x0000000010107229 */ /* 0x000fcc000000080a */
[----:B------:R-:W-:Y:S02]  /*0a80*/  DADD R14, R14, -R18 ;  /* 0x000000000e0e7229 */ /* 0x000fe40000000812 */
[----:B------:R-:W-:-:S06]  /*0a90*/  DADD R16, R24, R16 ;  /* 0x0000000018107229 */ /* 0x000fcc0000000010 */
[----:B------:R-:W-:Y:S01]  /*0aa0*/  DADD R14, R10, R14 ;  /* 0x000000000a0e7229 */ /* 0x000fe2000000000e */
[C---:B------:R-:W-:Y:S02]  /*0ab0*/  VIADD R10, R20.reuse, 0xfffffc01 ;  /* 0xfffffc01140a7836 */ /* 0x040fe40000000000 */
[----:B------:R-:W-:-:S05]  /*0ac0*/  @P1 VIADD R10, R20, 0xfffffc02 ;  /* 0xfffffc02140a1836 */ /* 0x000fca0000000000 */
[----:B------:R-:W-:-:S08]  /*0ad0*/  DADD R16, R16, R14 ;  /* 0x0000000010107229 */ /* 0x000fd0000000000e */
[----:B------:R-:W-:Y:S01]  /*0ae0*/  DADD R16, R12, R16 ;  /* 0x000000000c107229 */ /* 0x000fe20000000010 */
[----:B------:R-:W-:Y:S01]  /*0af0*/  LOP3.LUT R12, R10, 0x80000000, RZ, 0x3c, !PT ;  /* 0x800000000a0c7812 */ /* 0x000fe200078e3cff */
[----:B------:R-:W-:-:S06]  /*0b00*/  IMAD.MOV.U32 R13, RZ, RZ, 0x43300000 ;  /* 0x43300000ff0d7424 */ /* 0x000fcc00078e00ff */
[----:B------:R-:W-:Y:S02]  /*0b10*/  DADD R14, R18, R16 ;  /* 0x00000000120e7229 */ /* 0x000fe40000000010 */
[----:B------:R-:W-:Y:S01]  /*0b20*/  DADD R12, R12, -UR6 ;  /* 0x800000060c0c7e29 */ /* 0x000fe20008000000 */
[----:B------:R-:W-:Y:S01]  /*0b30*/  UMOV UR6, 0xfefa39ef ;  /* 0xfefa39ef00067882 */ /* 0x000fe20000000000 */
[----:B------:R-:W-:-:S04]  /*0b40*/  UMOV UR7, 0x3fe62e42 ;  /* 0x3fe62e4200077882 */ /* 0x000fc80000000000 */
[--C-:B------:R-:W-:Y:S02]  /*0b50*/  DADD R20, R18, -R14.reuse ;  /* 0x0000000012147229 */ /* 0x100fe4000000080e */
[----:B------:R-:W-:-:S06]  /*0b60*/  DFMA R10, R12, UR6, R14 ;  /* 0x000000060c0a7c2b */ /* 0x000fcc000800000e */
[----:B------:R-:W-:Y:S02]  /*0b70*/  DADD R20, R16, R20 ;  /* 0x0000000010147229 */ /* 0x000fe40000000014 */
[----:B------:R-:W-:-:S08]  /*0b80*/  DFMA R18, R12, -UR6, R10 ;  /* 0x800000060c127c2b */ /* 0x000fd0000800000a */
[----:B------:R-:W-:-:S08]  /*0b90*/  DADD R18, -R14, R18 ;  /* 0x000000000e127229 */ /* 0x000fd00000000112 */
[----:B------:R-:W-:-:S08]  /*0ba0*/  DADD R18, R20, -R18 ;  /* 0x0000000014127229 */ /* 0x000fd00000000812 */
[----:B------:R-:W-:-:S08]  /*0bb0*/  DFMA R18, R12, UR8, R18 ;  /* 0x000000080c127c2b */ /* 0x000fd00008000012 */
[----:B------:R-:W-:-:S08]  /*0bc0*/  DADD R12, R10, R18 ;  /* 0x000000000a0c7229 */ /* 0x000fd00000000012 */
[----:B------:R-:W-:Y:S02]  /*0bd0*/  DADD R10, R10, -R12 ;  /* 0x000000000a0a7229 */ /* 0x000fe4000000080c */
[----:B------:R-:W-:-:S06]  /*0be0*/  DMUL R16, R12, 2 ;  /* 0x400000000c107828 */ /* 0x000fcc0000000000 */
[----:B------:R-:W-:Y:S02]  /*0bf0*/  DADD R18, R18, R10 ;  /* 0x0000000012127229 */ /* 0x000fe4000000000a */
[----:B------:R-:W-:Y:S01]  /*0c00*/  DFMA R12, R12, 2, -R16 ;  /* 0x400000000c0c782b */ /* 0x000fe20000000810 */
[----:B------:R-:W-:Y:S02]  /*0c10*/  IMAD.MOV.U32 R10, RZ, RZ, 0x652b82fe ;  /* 0x652b82feff0a7424 */ /* 0x000fe400078e00ff */
[----:B------:R-:W-:-:S05]  /*0c20*/  IMAD.MOV.U32 R11, RZ, RZ, 0x3ff71547 ;  /* 0x3ff71547ff0b7424 */ /* 0x000fca00078e00ff */
[----:B------:R-:W-:-:S08]  /*0c30*/  DFMA R18, R18, 2, R12 ;  /* 0x400000001212782b */ /* 0x000fd0000000000c */
[----:B------:R-:W-:-:S08]  /*0c40*/  DADD R12, R16, R18 ;  /* 0x00000000100c7229 */ /* 0x000fd00000000012 */
[----:B------:R-:W-:Y:S02]  /*0c50*/  DFMA R10, R12, R10, 6.75539944105574400000e+15 ;  /* 0x433800000c0a742b */ /* 0x000fe4000000000a */
[----:B------:R-:W-:Y:S01]  /*0c60*/  FSETP.GEU.AND P0, PT, |R13|, 4.1917929649353027344, PT ;  /* 0x4086232b0d00780b */ /* 0x000fe20003f0e200 */
[----:B------:R-:W-:-:S05]  /*0c70*/  DADD R16, R16, -R12 ;  /* 0x0000000010107229 */ /* 0x000fca000000080c */
[----:B------:R-:W-:-:S03]  /*0c80*/  DADD R14, R10, -6.75539944105574400000e+15 ;  /* 0xc33800000a0e7429 */ /* 0x000fc60000000000 */
[----:B------:R-:W-:-:S05]  /*0c90*/  DADD R18, R18, R16 ;  /* 0x0000000012127229 */ /* 0x000fca0000000010 */
[----:B------:R-:W-:Y:S01]  /*0ca0*/  DFMA R20, R14, -UR6, R12 ;  /* 0x800000060e147c2b */ /* 0x000fe2000800000c */
[----:B------:R-:W-:Y:S01]  /*0cb0*/  UMOV UR6, 0x3b39803f ;  /* 0x3b39803f00067882 */ /* 0x000fe20000000000 */
[----:B------:R-:W-:-:S06]  /*0cc0*/  UMOV UR7, 0x3c7abc9e ;  /* 0x3c7abc9e00077882 */ /* 0x000fcc0000000000 */
[----:B------:R-:W-:Y:S01]  /*0cd0*/  DFMA R14, R14, -UR6, R20 ;  /* 0x800000060e0e7c2b */ /* 0x000fe20008000014 */
[----:B------:R-:W-:Y:S01]  /*0ce0*/  UMOV UR6, 0x69ce2bdf ;  /* 0x69ce2bdf00067882 */ /* 0x000fe20000000000 */
[----:B------:R-:W-:Y:S01]  /*0cf0*/  IMAD.MOV.U32 R20, RZ, RZ, -0x35dec16 ;  /* 0xfca213eaff147424 */ /* 0x000fe200078e00ff */
[----:B------:R-:W-:Y:S01]  /*0d00*/  UMOV UR7, 0x3e5ade15 ;  /* 0x3e5ade1500077882 */ /* 0x000fe20000000000 */
[----:B------:R-:W-:-:S06]  /*0d10*/  IMAD.MOV.U32 R21, RZ, RZ, 0x3e928af3 ;  /* 0x3e928af3ff157424 */ /* 0x000fcc00078e00ff */
[----:B------:R-:W-:Y:S01]  /*0d20*/  DFMA R20, R14, UR6, R20 ;  /* 0x000000060e147c2b */ /* 0x000fe20008000014 */
[----:B------:R-:W-:Y:S01]  /*0d30*/  UMOV UR6, 0x62401315 ;  /* 0x6240131500067882 */ /* 0x000fe20000000000 */
[----:B------:R-:W-:-:S06]  /*0d40*/  UMOV UR7, 0x3ec71dee ;  /* 0x3ec71dee00077882 */ /* 0x000fcc0000000000 */
[----:B------:R-:W-:Y:S01]  /*0d50*/  DFMA R20, R14, R20, UR6 ;  /* 0x000000060e147e2b */ /* 0x000fe20008000014 */
        /* <DEDUP_REMOVED lines=20> */
[----:B------:R-:W-:-:S08]  /*0ea0*/  DFMA R20, R14, R20, UR6 ;  /* 0x000000060e147e2b */ /* 0x000fd00008000014 */
[----:B------:R-:W-:-:S08]  /*0eb0*/  DFMA R20, R14, R20, 1 ;  /* 0x3ff000000e14742b */ /* 0x000fd00000000014 */
[----:B------:R-:W-:-:S10]  /*0ec0*/  DFMA R14, R14, R20, 1 ;  /* 0x3ff000000e0e742b */ /* 0x000fd40000000014 */
[----:B------:R-:W-:Y:S02]  /*0ed0*/  IMAD R17, R10, 0x100000, R15 ;  /* 0x001000000a117824 */ /* 0x000fe400078e020f */
[----:B------:R-:W-:Y:S01]  /*0ee0*/  IMAD.MOV.U32 R16, RZ, RZ, R14 ;  /* 0x000000ffff107224 */ /* 0x000fe200078e000e */
[----:B------:R-:W-:Y:S06]  /*0ef0*/  @!P0 BRA `(.L_x_25) ;  /* 0x0000000000308947 */ /* 0x000fec0003800000 */
[----:B------:R-:W-:Y:S01]  /*0f00*/  FSETP.GEU.AND P1, PT, |R13|, 4.2275390625, PT ;  /* 0x408748000d00780b */ /* 0x000fe20003f2e200 */
[C---:B------:R-:W-:Y:S02]  /*0f10*/  DADD R16, R12.reuse, +INF ;  /* 0x7ff000000c107429 */ /* 0x040fe40000000000 */
[----:B------:R-:W-:-:S08]  /*0f20*/  DSETP.GEU.AND P0, PT, R12, RZ, PT ;  /* 0x000000ff0c00722a */ /* 0x000fd00003f0e000 */
[----:B------:R-:W-:Y:S02]  /*0f30*/  FSEL R16, R16, RZ, P0 ;  /* 0x000000ff10107208 */ /* 0x000fe40000000000 */
[----:B------:R-:W-:Y:S02]  /*0f40*/  @!P1 LEA.HI R11, R10, R10, RZ, 0x1 ;  /* 0x0000000a0a0b9211 */ /* 0x000fe400078f08ff */
[----:B------:R-:W-:Y:S02]  /*0f50*/  FSEL R17, R17, RZ, P0 ;  /* 0x000000ff11117208 */ /* 0x000fe40000000000 */
[----:B------:R-:W-:-:S05]  /*0f60*/  @!P1 SHF.R.S32.HI R11, RZ, 0x1, R11 ;  /* 0x00000001ff0b9819 */ /* 0x000fca000001140b */
[----:B------:R-:W-:Y:S02]  /*0f70*/  @!P1 IMAD.IADD R10, R10, 0x1, -R11 ;  /* 0x000000010a0a9824 */ /* 0x000fe400078e0a0b */
[----:B------:R-:W-:-:S03]  /*0f80*/  @!P1 IMAD R15, R11, 0x100000, R15 ;  /* 0x001000000b0f9824 */ /* 0x000fc600078e020f */
[----:B------:R-:W-:Y:S01]  /*0f90*/  @!P1 LEA R11, R10, 0x3ff00000, 0x14 ;  /* 0x3ff000000a0b9811 */ /* 0x000fe200078ea0ff */
[----:B------:R-:W-:-:S06]  /*0fa0*/  @!P1 IMAD.MOV.U32 R10, RZ, RZ, RZ ;  /* 0x000000ffff0a9224 */ /* 0x000fcc00078e00ff */
[----:B------:R-:W-:-:S11]  /*0fb0*/  @!P1 DMUL R16, R14, R10 ;  /* 0x0000000a0e109228 */ /* 0x000fd60000000000 */
.L_x_25:
[----:B------:R-:W-:Y:S01]  /*0fc0*/  DFMA R18, R18, R16, R16 ;  /* 0x000000101212722b */ /* 0x000fe20000000010 */
[----:B------:R-:W-:Y:S01]  /*0fd0*/  IMAD.MOV.U32 R12, RZ, RZ, R0 ;  /* 0x000000ffff0c7224 */ /* 0x000fe200078e0000 */
[----:B------:R-:W-:Y:S01]  /*0fe0*/  DSETP.NEU.AND P0, PT, |R16|, +INF , PT ;  /* 0x7ff000001000742a */ /* 0x000fe20003f0d200 */
[----:B------:R-:W-:-:S07]  /*0ff0*/  IMAD.MOV.U32 R13, RZ, RZ, 0x0 ;  /* 0x00000000ff0d7424 */ /* 0x000fce00078e00ff */
[----:B------:R-:W-:Y:S02]  /*1000*/  FSEL R10, R16, R18, !P0 ;  /* 0x00000012100a7208 */ /* 0x000fe40004000000 */
[----:B------:R-:W-:Y:S01]  /*1010*/  FSEL R16, R17, R19, !P0 ;  /* 0x0000001311107208 */ /* 0x000fe20004000000 */
[----:B------:R-:W-:Y:S06]  /*1020*/  RET.REL.NODEC R12 `(_Z17calculate_fitnessP8Particle) ;  /* 0xffffffec0cf47950 */ /* 0x000fec0003c3ffff */
.L_x_26:
        /* <DEDUP_REMOVED lines=13> */
.L_x_29:


//--------------------- .text._Z24update_position_velocityP8ParticlePdS1_S1_ --------------------------
	.section	.text._Z24update_position_velocityP8ParticlePdS1_S1_,"ax",@progbits
	.align	128
        .global         _Z24update_position_velocityP8ParticlePdS1_S1_
        .type           _Z24update_position_velocityP8ParticlePdS1_S1_,@function
        .size           _Z24update_position_velocityP8ParticlePdS1_S1_,(.L_x_34 - _Z24update_position_velocityP8ParticlePdS1_S1_)
        .other          _Z24update_position_velocityP8ParticlePdS1_S1_,@"STO_CUDA_ENTRY STV_DEFAULT"
_Z24update_position_velocityP8ParticlePdS1_S1_:
.text._Z24update_position_velocityP8ParticlePdS1_S1_:
        /* <DEDUP_REMOVED lines=9> */
[----:B------:R-:W3:Y:S04]  /*0090*/  LDG.E.64 R8, desc[UR4][R2.64] ;  /* 0x0000000402087981 */ /* 0x000ee8000c1e1b00 */
[----:B--2---:R-:W2:Y:S04]  /*00a0*/  LDG.E.64 R10, desc[UR4][R10.64] ;  /* 0x000000040a0a7981 */ /* 0x004ea8000c1e1b00 */
[----:B---3--:R-:W2:Y:S02]  /*00b0*/  LDG.E.64 R4, desc[UR4][R8.64] ;  /* 0x0000000408047981 */ /* 0x008ea4000c1e1b00 */
[----:B--2---:R-:W-:-:S07]  /*00c0*/  DADD R12, R4, R10 ;  /* 0x00000000040c7229 */ /* 0x004fce000000000a */
[----:B------:R0:W-:Y:S04]  /*00d0*/  STG.E.64 desc[UR4][R8.64], R12 ;  /* 0x0000000c08007986 */ /* 0x0001e8000c101b04 */
[----:B------:R-:W2:Y:S01]  /*00e0*/  LDG.E.64 R14, desc[UR4][R2.64] ;  /* 0x00000004020e7981 */ /* 0x000ea2000c1e1b00 */
[----:B------:R-:W1:Y:S08]  /*00f0*/  LDC.64 R4, c[0x0][0x388] ;  /* 0x0000e200ff047b82 */ /* 0x000e700000000a00 */
[----:B0-----:R-:W0:Y:S01]  /*0100*/  LDC.64 R12, c[0x0][0x398] ;  /* 0x0000e600ff0c7b82 */ /* 0x001e220000000a00 */
[----:B-1----:R-:W3:Y:S04]  /*0110*/  LDG.E.64 R16, desc[UR4][R4.64+0x8] ;  /* 0x0000080404107981 */ /* 0x002ee8000c1e1b00 */
[----:B--2---:R-:W3:Y:S02]  /*0120*/  LDG.E.64 R6, desc[UR4][R14.64] ;  /* 0x000000040e067981 */ /* 0x004ee4000c1e1b00 */
[----:B---3--:R-:W-:-:S14]  /*0130*/  DSETP.GT.AND P0, PT, R6, R16, PT ;  /* 0x000000100600722a */ /* 0x008fdc0003f04000 */
[----:B------:R1:W-:Y:S04]  /*0140*/  @P0 STG.E.64 desc[UR4][R14.64], R16 ;  /* 0x000000100e000986 */ /* 0x0003e8000c101b04 */
[----:B------:R-:W2:Y:S04]  /*0150*/  LDG.E.64 R18, desc[UR4][R4.64] ;  /* 0x0000000404127981 */ /* 0x000ea8000c1e1b00 */
[----:B-1----:R-:W3:Y:S04]  /*0160*/  @P0 LDG.E.64 R14, desc[UR4][R2.64] ;  /* 0x00000004020e0981 */ /* 0x002ee8000c1e1b00 */
[----:B---3--:R-:W2:Y:S01]  /*0170*/  @P0 LDG.E.64 R6, desc[UR4][R14.64] ;  /* 0x000000040e060981 */ /* 0x008ea2000c1e1b00 */
[----:B------:R-:W1:Y:S01]  /*0180*/  LDC.64 R8, c[0x0][0x390] ;  /* 0x0000e400ff087b82 */ /* 0x000e620000000a00 */
[----:B--2---:R-:W-:-:S14]  /*0190*/  DSETP.GEU.AND P0, PT, R6, R18, PT ;  /* 0x000000120600722a */ /* 0x004fdc0003f0e000 */
[----:B------:R2:W-:Y:S04]  /*01a0*/  @!P0 STG.E.64 desc[UR4][R14.64], R18 ;  /* 0x000000120e008986 */ /* 0x0005e8000c101b04 */
[----:B------:R-:W3:Y:S04]  /*01b0*/  @!P0 LDG.E.64 R20, desc[UR4][R2.64] ;  /* 0x0000000402148981 */ /* 0x000ee8000c1e1b00 */
[----:B------:R-:W4:Y:S04]  /*01c0*/  LDG.E.64 R22, desc[UR4][R2.64+0x10] ;  /* 0x0000100402167981 */ /* 0x000f28000c1e1b00 */
[----:B------:R-:W5:Y:S01]  /*01d0*/  LDG.E.64 R10, desc[UR4][R2.64+0x8] ;  /* 0x00000804020a7981 */ /* 0x000f62000c1e1b00 */
[----:B0-----:R-:W-:-:S03]  /*01e0*/  IMAD.WIDE R12, R0, 0x8, R12 ;  /* 0x00000008000c7825 */ /* 0x001fc600078e020c */
[----:B-1----:R-:W5:Y:S04]  /*01f0*/  LDG.E.64 R24, desc[UR4][R8.64] ;  /* 0x0000000408187981 */ /* 0x002f68000c1e1b00 */
[----:B--2---:R-:W2:Y:S04]  /*0200*/  LDG.E.64 R14, desc[UR4][R12.64] ;  /* 0x000000040c0e7981 */ /* 0x004ea8000c1e1b00 */
[----:B---3--:R-:W3:Y:S04]  /*0210*/  @!P0 LDG.E.64 R6, desc[UR4][R20.64] ;  /* 0x0000000414068981 */ /* 0x008ee8000c1e1b00 */
[----:B----4-:R-:W3:Y:S04]  /*0220*/  LDG.E.64 R22, desc[UR4][R22.64] ;  /* 0x0000000416167981 */ /* 0x010ee8000c1e1b00 */
[----:B-----5:R-:W4:Y:S01]  /*0230*/  LDG.E.64 R26, desc[UR4][R10.64] ;  /* 0x000000040a1a7981 */ /* 0x020f22000c1e1b00 */
[----:B------:R-:W-:Y:S01]  /*0240*/  UMOV UR6, 0xcccccccd ;  /* 0xcccccccd00067882 */ /* 0x000fe20000000000 */
[----:B------:R-:W-:Y:S01]  /*0250*/  UMOV UR7, 0x3feccccc ;  /* 0x3feccccc00077882 */ /* 0x000fe20000000000 */
[----:B---3--:R-:W-:-:S02]  /*0260*/  DADD R16, R22, -R6 ;  /* 0x0000000016107229 */ /* 0x008fc40000000806 */
[----:B----4-:R-:W-:Y:S02]  /*0270*/  DMUL R26, R26, UR6 ;  /* 0x000000061a1a7c28 */ /* 0x010fe40008000000 */
[----:B------:R-:W-:Y:S02]  /*0280*/  DADD R24, R24, -R6 ;  /* 0x0000000018187229 */ /* 0x000fe40000000806 */
[----:B--2---:R-:W-:-:S04]  /*0290*/  DADD R6, R14, R14 ;  /* 0x000000000e067229 */ /* 0x004fc8000000000e */
[----:B------:R-:W-:-:S08]  /*02a0*/  DFMA R16, R14, R16, R26 ;  /* 0x000000100e10722b */ /* 0x000fd0000000001a */
[----:B------:R-:W-:-:S07]  /*02b0*/  DFMA R16, R6, R24, R16 ;  /* 0x000000180610722b */ /* 0x000fce0000000010 */
[----:B------:R0:W-:Y:S04]  /*02c0*/  STG.E.64 desc[UR4][R10.64], R16 ;  /* 0x000000100a007986 */ /* 0x0001e8000c101b04 */
[----:B------:R-:W2:Y:S04]  /*02d0*/  LDG.E.64 R18, desc[UR4][R2.64+0x8] ;  /* 0x0000080402127981 */ /* 0x000ea8000c1e1b00 */
[----:B------:R-:W3:Y:S04]  /*02e0*/  LDG.E.64 R14, desc[UR4][R2.64] ;  /* 0x00000004020e7981 */ /* 0x000ee8000c1e1b00 */
[----:B--2---:R-:W2:Y:S04]  /*02f0*/  LDG.E.64 R18, desc[UR4][R18.64+0x8] ;  /* 0x0000080412127981 */ /* 0x004ea8000c1e1b00 */
[----:B---3--:R-:W2:Y:S02]  /*0300*/  LDG.E.64 R6, desc[UR4][R14.64+0x8] ;  /* 0x000008040e067981 */ /* 0x008ea4000c1e1b00 */
[----:B--2---:R-:W-:-:S07]  /*0310*/  DADD R20, R6, R18 ;  /* 0x0000000006147229 */ /* 0x004fce0000000012 */
[----:B------:R-:W-:Y:S04]  /*0320*/  STG.E.64 desc[UR4][R14.64+0x8], R20 ;  /* 0x000008140e007986 */ /* 0x000fe8000c101b04 */
[----:B------:R-:W2:Y:S04]  /*0330*/  LDG.E.64 R22, desc[UR4][R2.64] ;  /* 0x0000000402167981 */ /* 0x000ea8000c1e1b00 */
[----:B------:R-:W3:Y:S04]  /*0340*/  LDG.E.64 R24, desc[UR4][R4.64+0x18] ;  /* 0x0000180404187981 */ /* 0x000ee8000c1e1b00 */
[----:B--2---:R-:W3:Y:S02]  /*0350*/  LDG.E.64 R6, desc[UR4][R22.64+0x8] ;  /* 0x0000080416067981 */ /* 0x004ee4000c1e1b00 */
[----:B---3--:R-:W-:-:S14]  /*0360*/  DSETP.GT.AND P0, PT, R6, R24, PT ;  /* 0x000000180600722a */ /* 0x008fdc0003f04000 */
[----:B------:R1:W-:Y:S04]  /*0370*/  @P0 STG.E.64 desc[UR4][R22.64+0x8], R24 ;  /* 0x0000081816000986 */ /* 0x0003e8000c101b04 */
[----:B0-----:R-:W2:Y:S04]  /*0380*/  LDG.E.64 R16, desc[UR4][R4.64+0x10] ;  /* 0x0000100404107981 */ /* 0x001ea8000c1e1b00 */
[----:B-1----:R-:W3:Y:S04]  /*0390*/  @P0 LDG.E.64 R22, desc[UR4][R2.64] ;  /* 0x0000000402160981 */ /* 0x002ee8000c1e1b00 */
[----:B---3--:R-:W2:Y:S02]  /*03a0*/  @P0 LDG.E.64 R6, desc[UR4][R22.64+0x8] ;  /* 0x0000080416060981 */ /* 0x008ea4000c1e1b00 */
[----:B--2---:R-:W-:-:S14]  /*03b0*/  DSETP.GEU.AND P0, PT, R6, R16, PT ;  /* 0x000000100600722a */ /* 0x004fdc0003f0e000 */
[----:B------:R-:W-:Y:S04]  /*03c0*/  @!P0 STG.E.64 desc[UR4][R22.64+0x8], R16 ;  /* 0x0000081016008986 */ /* 0x000fe8000c101b04 */
[----:B------:R-:W2:Y:S04]  /*03d0*/  @!P0 LDG.E.64 R14, desc[UR4][R2.64] ;  /* 0x00000004020e8981 */ /* 0x000ea8000c1e1b00 */
[----:B------:R-:W3:Y:S04]  /*03e0*/  LDG.E.64 R20, desc[UR4][R2.64+0x10] ;  /* 0x0000100402147981 */ /* 0x000ee8000c1e1b00 */
[----:B------:R-:W4:Y:S04]  /*03f0*/  LDG.E.64 R10, desc[UR4][R2.64+0x8] ;  /* 0x00000804020a7981 */ /* 0x000f28000c1e1b00 */
[----:B------:R-:W5:Y:S04]  /*0400*/  LDG.E.64 R8, desc[UR4][R8.64+0x8] ;  /* 0x0000080408087981 */ /* 0x000f68000c1e1b00 */
[----:B------:R-:W5:Y:S04]  /*0410*/  LDG.E.64 R18, desc[UR4][R12.64+0x8] ;  /* 0x000008040c127981 */ /* 0x000f68000c1e1b00 */
[----:B------:R-:W5:Y:S04]  /*0420*/  LDG.E.64 R4, desc[UR4][R12.64] ;  /* 0x000000040c047981 */ /* 0x000f68000c1e1b00 */
[----:B--2---:R-:W2:Y:S04]  /*0430*/  @!P0 LDG.E.64 R6, desc[UR4][R14.64+0x8] ;  /* 0x000008040e068981 */ /* 0x004ea8000c1e1b00 */
[----:B---3--:R-:W2:Y:S04]  /*0440*/  LDG.E.64 R20, desc[UR4][R20.64+0x8] ;  /* 0x0000080414147981 */ /* 0x008ea8000c1e1b00 */
[----:B----4-:R-:W3:Y:S01]  /*0450*/  LDG.E.64 R26, desc[UR4][R10.64+0x8] ;  /* 0x000008040a1a7981 */ /* 0x010ee2000c1e1b00 */
[----:B-----5:R-:W-:-:S02]  /*0460*/  DADD R18, R18, R18 ;  /* 0x0000000012127229 */ /* 0x020fc40000000012 */
[--C-:B--2---:R-:W-:Y:S02]  /*0470*/  DADD R24, R20, -R6.reuse ;  /* 0x0000000014187229 */ /* 0x104fe40000000806 */
[----:B---3--:R-:W-:Y:S02]  /*0480*/  DMUL R26, R26, UR6 ;  /* 0x000000061a1a7c28 */ /* 0x008fe40008000000 */
[----:B------:R-:W-:-:S06]  /*0490*/  DADD R6, R8, -R6 ;  /* 0x0000000008067229 */ /* 0x000fcc0000000806 */
[----:B------:R-:W-:-:S08]  /*04a0*/  DFMA R4, R4, R24, R26 ;  /* 0x000000180404722b */ /* 0x000fd0000000001a */
[----:B------:R-:W-:-:S07]  /*04b0*/  DFMA R4, R18, R6, R4 ;  /* 0x000000061204722b */ /* 0x000fce0000000004 */
[----:B------:R-:W-:Y:S01]  /*04c0*/  STG.E.64 desc[UR4][R10.64+0x8], R4 ;  /* 0x000008040a007986 */ /* 0x000fe2000c101b04 */
[----:B------:R-:W-:Y:S05]  /*04d0*/  EXIT ;  /* 0x000000000000794d */ /* 0x000fea0003800000 */
.L_x_27:
        /* <DEDUP_REMOVED lines=10> */
.L_x_34:


//--------------------- .text._Z12update_gbestP8ParticlePdS1_ --------------------------
	.section	.text._Z12update_gbestP8ParticlePdS1_,"ax",@progbits
	.align	128
        .global         _Z12update_gbestP8ParticlePdS1_
        .type           _Z12update_gbestP8ParticlePdS1_,@function
        .size           _Z12update_gbestP8ParticlePdS1_,(.L_x_35 - _Z12update_gbestP8ParticlePdS1_)
        .other          _Z12update_gbestP8ParticlePdS1_,@"STO_CUDA_ENTRY STV_DEFAULT"
_Z12update_gbestP8ParticlePdS1_:
.text._Z12update_gbestP8ParticlePdS1_:
[----:B------:R-:W-:Y:S01]  /*0000*/  LDC R1, c[0x0][0x37c] ;  /* 0x0000df00ff017b82 */ /* 0x000fe20000000800 */
[----:B------:R-:W0:Y:S07]  /*0010*/  S2R R5, SR_TID.X ;  /* 0x0000000000057919 */ /* 0x000e2e0000002100 */
[----:B------:R-:W0:Y:S01]  /*0020*/  S2UR UR6, SR_CTAID.X ;  /* 0x00000000000679c3 */ /* 0x000e220000002500 */
[----:B------:R-:W1:Y:S07]  /*0030*/  LDCU.64 UR4, c[0x0][0x358] ;  /* 0x00006b00ff0477ac */ /* 0x000e6e0008000a00 */
[----:B------:R-:W0:Y:S08]  /*0040*/  LDC R0, c[0x0][0x360] ;  /* 0x0000d800ff007b82 */ /* 0x000e300000000800 */
[----:B------:R-:W2:Y:S08]  /*0050*/  LDC.64 R2, c[0x0][0x380] ;  /* 0x0000e000ff027b82 */ /* 0x000eb00000000a00 */
[----:B------:R-:W3:Y:S01]  /*0060*/  LDC.64 R6, c[0x0][0x390] ;  /* 0x0000e400ff067b82 */ /* 0x000ee20000000a00 */
[----:B0-----:R-:W-:-:S04]  /*0070*/  IMAD R5, R0, UR6, R5 ;  /* 0x0000000600057c24 */ /* 0x001fc8000f8e0205 */
[----:B--2---:R-:W-:-:S05]  /*0080*/  IMAD.WIDE R2, R5, 0x28, R2 ;  /* 0x0000002805027825 */ /* 0x004fca00078e0202 */
[----:B-1----:R-:W2:Y:S04]  /*0090*/  LDG.E.64 R4, desc[UR4][R2.64+0x20] ;  /* 0x0000200402047981 */ /* 0x002ea8000c1e1b00 */
[----:B---3--:R-:W3:Y:S02]  /*00a0*/  LDG.E.64 R8, desc[UR4][R6.64] ;  /* 0x0000000406087981 */ /* 0x008ee4000c1e1b00 */
[----:B---3--:R-:W-:Y:S02]  /*00b0*/  DSETP.NEU.AND P0, PT, R8, -1, PT ;  /* 0xbff000000800742a */ /* 0x008fe40003f0d000 */
[----:B--2---:R-:W-:-:S14]  /*00c0*/  DSETP.GEU.AND P1, PT, R4, R8, PT ;  /* 0x000000080400722a */ /* 0x004fdc0003f2e000 */
[----:B------:R-:W-:Y:S05]  /*00d0*/  @P0 EXIT P1 ;  /* 0x000000000000094d */ /* 0x000fea0000800000 */
[----:B------:R-:W2:Y:S01]  /*00e0*/  LDG.E.64 R4, desc[UR4][R2.64] ;  /* 0x0000000402047981 */ /* 0x000ea2000c1e1b00 */
[----:B------:R-:W0:Y:S03]  /*00f0*/  LDC.64 R8, c[0x0][0x388] ;  /* 0x0000e200ff087b82 */ /* 0x000e260000000a00 */
[----:B--2---:R-:W0:Y:S04]  /*0100*/  LDG.E.64 R4, desc[UR4][R4.64] ;  /* 0x0000000404047981 */ /* 0x004e28000c1e1b00 */
[----:B0-----:R-:W-:Y:S04]  /*0110*/  STG.E.64 desc[UR4][R8.64], R4 ;  /* 0x0000000408007986 */ /* 0x001fe8000c101b04 */
[----:B------:R-:W2:Y:S04]  /*0120*/  LDG.E.64 R10, desc[UR4][R2.64] ;  /* 0x00000004020a7981 */ /* 0x000ea8000c1e1b00 */
[----:B--2---:R-:W2:Y:S04]  /*0130*/  LDG.E.64 R10, desc[UR4][R10.64+0x8] ;  /* 0x000008040a0a7981 */ /* 0x004ea8000c1e1b00 */
[----:B--2---:R-:W-:Y:S04]  /*0140*/  STG.E.64 desc[UR4][R8.64+0x8], R10 ;  /* 0x0000080a08007986 */ /* 0x004fe8000c101b04 */
[----:B------:R-:W2:Y:S04]  /*0150*/  LDG.E.64 R12, desc[UR4][R2.64+0x20] ;  /* 0x00002004020c7981 */ /* 0x000ea8000c1e1b00 */
[----:B--2---:R-:W-:Y:S01]  /*0160*/  STG.E.64 desc[UR4][R6.64], R12 ;  /* 0x0000000c06007986 */ /* 0x004fe2000c101b04 */
[----:B------:R-:W-:Y:S05]  /*0170*/  EXIT ;  /* 0x000000000000794d */ /* 0x000fea0003800000 */
.L_x_28:
        /* <DEDUP_REMOVED lines=16> */
.L_x_35:


//--------------------- .nv.global.init           --------------------------
	.section	.nv.global.init,"aw",@progbits
	.align	4
.nv.global.init:
	.type		mrg32k3aM1SubSeq,@object
	.size		mrg32k3aM1SubSeq,(mrg32k3aM2SubSeq - mrg32k3aM1SubSeq)
mrg32k3aM1SubSeq:
        /*0000*/ 	.byte	0x0b, 0xcc, 0xee, 0x04, 0x73, 0x29, 0x8b, 0x6f, 0xf6, 0x53, 0x03, 0xf6, 0x23, 0xf6, 0xea, 0xda
        /* <DEDUP_REMOVED lines=125> */
	.type		mrg32k3aM2SubSeq,@object
	.size		mrg32k3aM2SubSeq,(mrg32k3aM1 - mrg32k3aM2SubSeq)
mrg32k3aM2SubSeq:
        /* <DEDUP_REMOVED lines=126> */
	.type		mrg32k3aM1,@object
	.size		mrg32k3aM1,(mrg32k3aM1Seq - mrg32k3aM1)
mrg32k3aM1:
        /* <DEDUP_REMOVED lines=144> */
	.type		mrg32k3aM1Seq,@object
	.size		mrg32k3aM1Seq,(mrg32k3aM2 - mrg32k3aM1Seq)
mrg32k3aM1Seq:
        /* <DEDUP_REMOVED lines=144> */
	.type		mrg32k3aM2,@object
	.size		mrg32k3aM2,(mrg32k3aM2Seq - mrg32k3aM2)
mrg32k3aM2:
        /* <DEDUP_REMOVED lines=144> */
	.type		mrg32k3aM2Seq,@object
	.size		mrg32k3aM2Seq,(precalc_xorwow_matrix - mrg32k3aM2Seq)
mrg32k3aM2Seq:
        /* <DEDUP_REMOVED lines=144> */
	.type		precalc_xorwow_matrix,@object
	.size		precalc_xorwow_matrix,(precalc_xorwow_offset_matrix - precalc_xorwow_matrix)
precalc_xorwow_matrix:
        /* <DEDUP_REMOVED lines=6400> */
	.type		precalc_xorwow_offset_matrix,@object
	.size		precalc_xorwow_offset_matrix,(.L_1 - precalc_xorwow_offset_matrix)
precalc_xorwow_offset_matrix:
        /* <DEDUP_REMOVED lines=6400> */
.L_1:


//--------------------- .nv.shared.reserved.0     --------------------------
	.section	.nv.shared.reserved.0,"aw",@nobits
	.weak		__nv_reservedSMEM_offset_0_alias
	.size		__nv_reservedSMEM_offset_0_alias, 0, 64
	.other		__nv_reservedSMEM_offset_0_alias,@"STO_CUDA_RESERVED_SHARED STV_DEFAULT"
__nv_reservedSMEM_offset_0_alias:
	.zero		0
	.zero		64


//--------------------- .nv.constant0._Z15gpuGenerateRandPd --------------------------
	.section	.nv.constant0._Z15gpuGenerateRandPd,"a",@progbits
	.sectionflags	@""
	.align	4
.nv.constant0._Z15gpuGenerateRandPd:
	.zero		904


//--------------------- .nv.constant0._Z13init_particleP8ParticlePdS1_ --------------------------
	.section	.nv.constant0._Z13init_particleP8ParticlePdS1_,"a",@progbits
	.sectionflags	@""
	.align	4
.nv.constant0._Z13init_particleP8ParticlePdS1_:
	.zero		920


//--------------------- .nv.constant0._Z21evaluate_update_pbestP8Particle --------------------------
	.section	.nv.constant0._Z21evaluate_update_pbestP8Particle,"a",@progbits
	.sectionflags	@""
	.align	4
.nv.constant0._Z21evaluate_update_pbestP8Particle:
	.zero		904


//--------------------- .nv.constant0._Z17calculate_fitnessP8Particle --------------------------
	.section	.nv.constant0._Z17calculate_fitnessP8Particle,"a",@progbits
	.sectionflags	@""
	.align	4
.nv.constant0._Z17calculate_fitnessP8Particle:
	.zero		904


//--------------------- .nv.constant0._Z24update_position_velocityP8ParticlePdS1_S1_ --------------------------
	.section	.nv.constant0._Z24update_position_velocityP8ParticlePdS1_S1_,"a",@progbits
	.sectionflags	@""
	.align	4
.nv.constant0._Z24update_position_velocityP8ParticlePdS1_S1_:
	.zero		928


//--------------------- .nv.constant0._Z12update_gbestP8ParticlePdS1_ --------------------------
	.section	.nv.constant0._Z12update_gbestP8ParticlePdS1_,"a",@progbits
	.sectionflags	@""
	.align	4
.nv.constant0._Z12update_gbestP8ParticlePdS1_:
	.zero		920


//--------------------- SYMBOLS --------------------------

	.type		.nv.reservedSmem.offset0,@object
	.size		.nv.reservedSmem.offset0,0x4
